//
// Generated by NVIDIA NVVM Compiler
//
// Compiler Build ID: CL-36424714
// Cuda compilation tools, release 13.0, V13.0.88
// Based on NVVM 20.0.0
//

.version 9.0
.target sm_100
.address_size 64

	// .globl	_Z13normalizationPKdS0_Pdiiiii
.func  (.param .b64 func_retval0) __internal_accurate_pow
(
	.param .b64 __internal_accurate_pow_param_0
)
;

.visible .entry _Z13normalizationPKdS0_Pdiiiii(
	.param .u64 .ptr .align 1 _Z13normalizationPKdS0_Pdiiiii_param_0,
	.param .u64 .ptr .align 1 _Z13normalizationPKdS0_Pdiiiii_param_1,
	.param .u64 .ptr .align 1 _Z13normalizationPKdS0_Pdiiiii_param_2,
	.param .u32 _Z13normalizationPKdS0_Pdiiiii_param_3,
	.param .u32 _Z13normalizationPKdS0_Pdiiiii_param_4,
	.param .u32 _Z13normalizationPKdS0_Pdiiiii_param_5,
	.param .u32 _Z13normalizationPKdS0_Pdiiiii_param_6,
	.param .u32 _Z13normalizationPKdS0_Pdiiiii_param_7
)
{
	.reg .pred 	%p<342>;
	.reg .b32 	%r<497>;
	.reg .b64 	%rd<172>;
	.reg .b64 	%fd<956>;

	ld.param.u64 	%rd11, [_Z13normalizationPKdS0_Pdiiiii_param_0];
	ld.param.u64 	%rd12, [_Z13normalizationPKdS0_Pdiiiii_param_1];
	ld.param.u64 	%rd13, [_Z13normalizationPKdS0_Pdiiiii_param_2];
	ld.param.u32 	%r131, [_Z13normalizationPKdS0_Pdiiiii_param_3];
	ld.param.u32 	%r132, [_Z13normalizationPKdS0_Pdiiiii_param_4];
	ld.param.u32 	%r133, [_Z13normalizationPKdS0_Pdiiiii_param_5];
	ld.param.u32 	%r134, [_Z13normalizationPKdS0_Pdiiiii_param_6];
	ld.param.u32 	%r135, [_Z13normalizationPKdS0_Pdiiiii_param_7];
	cvta.to.global.u64 	%rd1, %rd11;
	cvta.to.global.u64 	%rd2, %rd13;
	cvta.to.global.u64 	%rd3, %rd12;
	mov.u32 	%r136, %ntid.x;
	mov.u32 	%r137, %ctaid.x;
	mov.u32 	%r138, %tid.x;
	mad.lo.s32 	%r1, %r136, %r137, %r138;
	setp.ge.s32 	%p26, %r1, %r135;
	mov.f64 	%fd852, 0d0000000000000000;
	@%p26 bra 	$L__BB0_277;
	setp.lt.s32 	%p27, %r134, 1;
	@%p27 bra 	$L__BB0_18;
	setp.lt.s32 	%p28, %r132, 1;
	@%p28 bra 	$L__BB0_18;
	add.s32 	%r2, %r132, -1;
	and.b32  	%r3, %r132, 15;
	add.s32 	%r4, %r3, -1;
	and.b32  	%r5, %r132, 7;
	add.s32 	%r6, %r5, -1;
	and.b32  	%r7, %r132, 2147483632;
	and.b32  	%r8, %r132, 3;
	mul.lo.s32 	%r9, %r134, %r1;
	mov.f64 	%fd852, 0d0000000000000000;
	mov.b32 	%r462, 0;
$L__BB0_4:
	setp.lt.u32 	%p29, %r2, 15;
	add.s32 	%r141, %r462, %r9;
	mul.wide.s32 	%rd14, %r141, 8;
	add.s64 	%rd15, %rd3, %rd14;
	ld.global.f64 	%fd296, [%rd15];
	add.f64 	%fd297, %fd296, 0dBFF0000000000000;
	cvt.rzi.s32.f64 	%r142, %fd297;
	mul.lo.s32 	%r11, %r142, %r132;
	mov.b32 	%r465, 0;
	@%p29 bra 	$L__BB0_7;
	mov.b32 	%r463, 0;
$L__BB0_6:
	.pragma "nounroll";
	add.s32 	%r144, %r463, %r11;
	mul.wide.s32 	%rd16, %r144, 8;
	add.s64 	%rd17, %rd1, %rd16;
	ld.global.f64 	%fd298, [%rd17];
	add.f64 	%fd299, %fd852, %fd298;
	ld.global.f64 	%fd300, [%rd17+8];
	add.f64 	%fd301, %fd299, %fd300;
	ld.global.f64 	%fd302, [%rd17+16];
	add.f64 	%fd303, %fd301, %fd302;
	ld.global.f64 	%fd304, [%rd17+24];
	add.f64 	%fd305, %fd303, %fd304;
	ld.global.f64 	%fd306, [%rd17+32];
	add.f64 	%fd307, %fd305, %fd306;
	ld.global.f64 	%fd308, [%rd17+40];
	add.f64 	%fd309, %fd307, %fd308;
	ld.global.f64 	%fd310, [%rd17+48];
	add.f64 	%fd311, %fd309, %fd310;
	ld.global.f64 	%fd312, [%rd17+56];
	add.f64 	%fd313, %fd311, %fd312;
	ld.global.f64 	%fd314, [%rd17+64];
	add.f64 	%fd315, %fd313, %fd314;
	ld.global.f64 	%fd316, [%rd17+72];
	add.f64 	%fd317, %fd315, %fd316;
	ld.global.f64 	%fd318, [%rd17+80];
	add.f64 	%fd319, %fd317, %fd318;
	ld.global.f64 	%fd320, [%rd17+88];
	add.f64 	%fd321, %fd319, %fd320;
	ld.global.f64 	%fd322, [%rd17+96];
	add.f64 	%fd323, %fd321, %fd322;
	ld.global.f64 	%fd324, [%rd17+104];
	add.f64 	%fd325, %fd323, %fd324;
	ld.global.f64 	%fd326, [%rd17+112];
	add.f64 	%fd327, %fd325, %fd326;
	ld.global.f64 	%fd328, [%rd17+120];
	add.f64 	%fd852, %fd327, %fd328;
	add.s32 	%r463, %r463, 16;
	setp.eq.s32 	%p30, %r463, %r7;
	mov.u32 	%r465, %r7;
	@%p30 bra 	$L__BB0_7;
	bra.uni 	$L__BB0_6;
$L__BB0_7:
	setp.eq.s32 	%p31, %r3, 0;
	@%p31 bra 	$L__BB0_17;
	setp.lt.u32 	%p32, %r4, 7;
	@%p32 bra 	$L__BB0_10;
	add.s32 	%r145, %r465, %r11;
	mul.wide.s32 	%rd18, %r145, 8;
	add.s64 	%rd19, %rd1, %rd18;
	ld.global.f64 	%fd330, [%rd19];
	add.f64 	%fd331, %fd852, %fd330;
	ld.global.f64 	%fd332, [%rd19+8];
	add.f64 	%fd333, %fd331, %fd332;
	ld.global.f64 	%fd334, [%rd19+16];
	add.f64 	%fd335, %fd333, %fd334;
	ld.global.f64 	%fd336, [%rd19+24];
	add.f64 	%fd337, %fd335, %fd336;
	ld.global.f64 	%fd338, [%rd19+32];
	add.f64 	%fd339, %fd337, %fd338;
	ld.global.f64 	%fd340, [%rd19+40];
	add.f64 	%fd341, %fd339, %fd340;
	ld.global.f64 	%fd342, [%rd19+48];
	add.f64 	%fd343, %fd341, %fd342;
	ld.global.f64 	%fd344, [%rd19+56];
	add.f64 	%fd852, %fd343, %fd344;
	add.s32 	%r465, %r465, 8;
$L__BB0_10:
	setp.eq.s32 	%p33, %r5, 0;
	@%p33 bra 	$L__BB0_17;
	setp.lt.u32 	%p34, %r6, 3;
	@%p34 bra 	$L__BB0_13;
	add.s32 	%r146, %r465, %r11;
	mul.wide.s32 	%rd20, %r146, 8;
	add.s64 	%rd21, %rd1, %rd20;
	ld.global.f64 	%fd346, [%rd21];
	add.f64 	%fd347, %fd852, %fd346;
	ld.global.f64 	%fd348, [%rd21+8];
	add.f64 	%fd349, %fd347, %fd348;
	ld.global.f64 	%fd350, [%rd21+16];
	add.f64 	%fd351, %fd349, %fd350;
	ld.global.f64 	%fd352, [%rd21+24];
	add.f64 	%fd852, %fd351, %fd352;
	add.s32 	%r465, %r465, 4;
$L__BB0_13:
	setp.eq.s32 	%p35, %r8, 0;
	@%p35 bra 	$L__BB0_17;
	setp.eq.s32 	%p36, %r8, 1;
	add.s32 	%r147, %r465, %r11;
	mul.wide.s32 	%rd22, %r147, 8;
	add.s64 	%rd4, %rd1, %rd22;
	ld.global.f64 	%fd353, [%rd4];
	add.f64 	%fd852, %fd852, %fd353;
	@%p36 bra 	$L__BB0_17;
	setp.eq.s32 	%p37, %r8, 2;
	ld.global.f64 	%fd354, [%rd4+8];
	add.f64 	%fd852, %fd852, %fd354;
	@%p37 bra 	$L__BB0_17;
	ld.global.f64 	%fd355, [%rd4+16];
	add.f64 	%fd852, %fd852, %fd355;
$L__BB0_17:
	add.s32 	%r462, %r462, 1;
	setp.ne.s32 	%p38, %r462, %r134;
	@%p38 bra 	$L__BB0_4;
$L__BB0_18:
	setp.lt.s32 	%p39, %r133, 1;
	@%p39 bra 	$L__BB0_277;
	mul.lo.s32 	%r20, %r134, %r1;
	setp.lt.s32 	%p40, %r131, 1;
	cvt.rn.f64.s32 	%fd17, %r132;
	mov.f64 	%fd356, 0d3FE0000000000000;
	{
	.reg .b32 %temp; 
	mov.b64 	{%temp, %r148}, %fd356;
	}
	and.b32  	%r149, %r148, 2146435072;
	setp.eq.s32 	%p1, %r149, 1071644672;
	setp.lt.s32 	%p41, %r148, 0;
	shr.s32 	%r150, %r148, 31;
	and.b32  	%r151, %r150, 2146435072;
	mov.b32 	%r152, 0;
	mov.b64 	%fd18, {%r152, %r151};
	selp.b32 	%r21, 0, 2146435072, %p41;
	and.b32  	%r22, %r148, 2147483647;
	or.b32  	%r23, %r21, -2147483648;
	cvt.rn.f64.s32 	%fd19, %r131;
	add.s32 	%r153, %r131, -1;
	cvt.rn.f64.s32 	%fd20, %r153;
	sub.s32 	%r24, %r132, %r131;
	cvt.rn.f64.s32 	%fd21, %r24;
	not.b32 	%r154, %r131;
	add.s32 	%r155, %r132, %r154;
	cvt.rn.f64.s32 	%fd22, %r155;
	mul.lo.s32 	%r25, %r133, %r1;
	@%p40 bra 	$L__BB0_181;
	add.s32 	%r26, %r134, -1;
	and.b32  	%r27, %r134, 7;
	and.b32  	%r28, %r134, 3;
	and.b32  	%r29, %r131, 3;
	and.b32  	%r30, %r131, 2147483644;
	mov.f64 	%fd548, 0d0000000000000000;
	div.rn.f64 	%fd549, %fd548, %fd852;
	mul.f64 	%fd23, %fd549, %fd17;
	and.b32  	%r31, %r134, 2147483640;
	and.b32  	%r32, %r134, 1;
	and.b32  	%r33, %r24, 3;
	add.s32 	%r34, %r131, 2;
	add.s32 	%r35, %r131, 3;
	sub.s32 	%r36, %r131, %r132;
	neg.s32 	%r37, %r30;
	mov.b32 	%r467, 1;
$L__BB0_21:
	setp.gt.s32 	%p141, %r134, 0;
	@%p141 bra 	$L__BB0_22;
	bra.uni 	$L__BB0_25;
$L__BB0_22:
	cvt.rn.f64.u32 	%fd122, %r467;
	mov.b32 	%r468, 0;
$L__BB0_23:
	add.s32 	%r267, %r468, %r20;
	mul.wide.s32 	%rd80, %r267, 8;
	add.s64 	%rd81, %rd3, %rd80;
	ld.global.f64 	%fd550, [%rd81];
	setp.eq.f64 	%p142, %fd550, %fd122;
	@%p142 bra 	$L__BB0_110;
	add.s32 	%r468, %r468, 1;
	setp.ne.s32 	%p143, %r468, %r134;
	@%p143 bra 	$L__BB0_23;
$L__BB0_25:
	setp.lt.s32 	%p144, %r134, 1;
	add.s32 	%r268, %r467, -1;
	mul.lo.s32 	%r41, %r268, %r132;
	@%p144 bra 	$L__BB0_149;
	mov.f64 	%fd886, 0d0000000000000000;
	mov.b32 	%r473, 0;
	mov.f64 	%fd887, %fd886;
$L__BB0_27:
	setp.lt.u32 	%p213, %r134, 8;
	mov.f64 	%fd899, 0d0000000000000000;
	mov.b32 	%r476, 0;
	@%p213 bra 	$L__BB0_30;
	mov.f64 	%fd899, 0d0000000000000000;
	mov.b32 	%r474, 0;
$L__BB0_29:
	.pragma "nounroll";
	add.s32 	%r323, %r474, %r20;
	mul.wide.s32 	%rd85, %r323, 8;
	add.s64 	%rd86, %rd3, %rd85;
	ld.global.f64 	%fd621, [%rd86];
	add.f64 	%fd622, %fd621, 0dBFF0000000000000;
	cvt.rzi.s32.f64 	%r324, %fd622;
	mad.lo.s32 	%r325, %r324, %r132, %r473;
	mul.wide.s32 	%rd87, %r325, 8;
	add.s64 	%rd88, %rd1, %rd87;
	ld.global.f64 	%fd623, [%rd88];
	add.f64 	%fd624, %fd899, %fd623;
	ld.global.f64 	%fd625, [%rd86+8];
	add.f64 	%fd626, %fd625, 0dBFF0000000000000;
	cvt.rzi.s32.f64 	%r326, %fd626;
	mad.lo.s32 	%r327, %r326, %r132, %r473;
	mul.wide.s32 	%rd89, %r327, 8;
	add.s64 	%rd90, %rd1, %rd89;
	ld.global.f64 	%fd627, [%rd90];
	add.f64 	%fd628, %fd624, %fd627;
	ld.global.f64 	%fd629, [%rd86+16];
	add.f64 	%fd630, %fd629, 0dBFF0000000000000;
	cvt.rzi.s32.f64 	%r328, %fd630;
	mad.lo.s32 	%r329, %r328, %r132, %r473;
	mul.wide.s32 	%rd91, %r329, 8;
	add.s64 	%rd92, %rd1, %rd91;
	ld.global.f64 	%fd631, [%rd92];
	add.f64 	%fd632, %fd628, %fd631;
	ld.global.f64 	%fd633, [%rd86+24];
	add.f64 	%fd634, %fd633, 0dBFF0000000000000;
	cvt.rzi.s32.f64 	%r330, %fd634;
	mad.lo.s32 	%r331, %r330, %r132, %r473;
	mul.wide.s32 	%rd93, %r331, 8;
	add.s64 	%rd94, %rd1, %rd93;
	ld.global.f64 	%fd635, [%rd94];
	add.f64 	%fd636, %fd632, %fd635;
	ld.global.f64 	%fd637, [%rd86+32];
	add.f64 	%fd638, %fd637, 0dBFF0000000000000;
	cvt.rzi.s32.f64 	%r332, %fd638;
	mad.lo.s32 	%r333, %r332, %r132, %r473;
	mul.wide.s32 	%rd95, %r333, 8;
	add.s64 	%rd96, %rd1, %rd95;
	ld.global.f64 	%fd639, [%rd96];
	add.f64 	%fd640, %fd636, %fd639;
	ld.global.f64 	%fd641, [%rd86+40];
	add.f64 	%fd642, %fd641, 0dBFF0000000000000;
	cvt.rzi.s32.f64 	%r334, %fd642;
	mad.lo.s32 	%r335, %r334, %r132, %r473;
	mul.wide.s32 	%rd97, %r335, 8;
	add.s64 	%rd98, %rd1, %rd97;
	ld.global.f64 	%fd643, [%rd98];
	add.f64 	%fd644, %fd640, %fd643;
	ld.global.f64 	%fd645, [%rd86+48];
	add.f64 	%fd646, %fd645, 0dBFF0000000000000;
	cvt.rzi.s32.f64 	%r336, %fd646;
	mad.lo.s32 	%r337, %r336, %r132, %r473;
	mul.wide.s32 	%rd99, %r337, 8;
	add.s64 	%rd100, %rd1, %rd99;
	ld.global.f64 	%fd647, [%rd100];
	add.f64 	%fd648, %fd644, %fd647;
	ld.global.f64 	%fd649, [%rd86+56];
	add.f64 	%fd650, %fd649, 0dBFF0000000000000;
	cvt.rzi.s32.f64 	%r338, %fd650;
	mad.lo.s32 	%r339, %r338, %r132, %r473;
	mul.wide.s32 	%rd101, %r339, 8;
	add.s64 	%rd102, %rd1, %rd101;
	ld.global.f64 	%fd651, [%rd102];
	add.f64 	%fd899, %fd648, %fd651;
	add.s32 	%r474, %r474, 8;
	setp.eq.s32 	%p214, %r474, %r31;
	mov.u32 	%r476, %r31;
	@%p214 bra 	$L__BB0_30;
	bra.uni 	$L__BB0_29;
$L__BB0_30:
	setp.eq.s32 	%p215, %r27, 0;
	@%p215 bra 	$L__BB0_38;
	add.s32 	%r340, %r27, -1;
	setp.lt.u32 	%p216, %r340, 3;
	@%p216 bra 	$L__BB0_33;
	add.s32 	%r341, %r476, %r20;
	mul.wide.s32 	%rd103, %r341, 8;
	add.s64 	%rd104, %rd3, %rd103;
	ld.global.f64 	%fd653, [%rd104];
	add.f64 	%fd654, %fd653, 0dBFF0000000000000;
	cvt.rzi.s32.f64 	%r342, %fd654;
	mad.lo.s32 	%r343, %r342, %r132, %r473;
	mul.wide.s32 	%rd105, %r343, 8;
	add.s64 	%rd106, %rd1, %rd105;
	ld.global.f64 	%fd655, [%rd106];
	add.f64 	%fd656, %fd899, %fd655;
	ld.global.f64 	%fd657, [%rd104+8];
	add.f64 	%fd658, %fd657, 0dBFF0000000000000;
	cvt.rzi.s32.f64 	%r344, %fd658;
	mad.lo.s32 	%r345, %r344, %r132, %r473;
	mul.wide.s32 	%rd107, %r345, 8;
	add.s64 	%rd108, %rd1, %rd107;
	ld.global.f64 	%fd659, [%rd108];
	add.f64 	%fd660, %fd656, %fd659;
	ld.global.f64 	%fd661, [%rd104+16];
	add.f64 	%fd662, %fd661, 0dBFF0000000000000;
	cvt.rzi.s32.f64 	%r346, %fd662;
	mad.lo.s32 	%r347, %r346, %r132, %r473;
	mul.wide.s32 	%rd109, %r347, 8;
	add.s64 	%rd110, %rd1, %rd109;
	ld.global.f64 	%fd663, [%rd110];
	add.f64 	%fd664, %fd660, %fd663;
	ld.global.f64 	%fd665, [%rd104+24];
	add.f64 	%fd666, %fd665, 0dBFF0000000000000;
	cvt.rzi.s32.f64 	%r348, %fd666;
	mad.lo.s32 	%r349, %r348, %r132, %r473;
	mul.wide.s32 	%rd111, %r349, 8;
	add.s64 	%rd112, %rd1, %rd111;
	ld.global.f64 	%fd667, [%rd112];
	add.f64 	%fd899, %fd664, %fd667;
	add.s32 	%r476, %r476, 4;
$L__BB0_33:
	setp.eq.s32 	%p217, %r28, 0;
	@%p217 bra 	$L__BB0_38;
	setp.eq.s32 	%p218, %r28, 1;
	@%p218 bra 	$L__BB0_36;
	add.s32 	%r350, %r476, %r20;
	mul.wide.s32 	%rd113, %r350, 8;
	add.s64 	%rd114, %rd3, %rd113;
	ld.global.f64 	%fd669, [%rd114];
	add.f64 	%fd670, %fd669, 0dBFF0000000000000;
	cvt.rzi.s32.f64 	%r351, %fd670;
	mad.lo.s32 	%r352, %r351, %r132, %r473;
	mul.wide.s32 	%rd115, %r352, 8;
	add.s64 	%rd116, %rd1, %rd115;
	ld.global.f64 	%fd671, [%rd116];
	add.f64 	%fd672, %fd899, %fd671;
	ld.global.f64 	%fd673, [%rd114+8];
	add.f64 	%fd674, %fd673, 0dBFF0000000000000;
	cvt.rzi.s32.f64 	%r353, %fd674;
	mad.lo.s32 	%r354, %r353, %r132, %r473;
	mul.wide.s32 	%rd117, %r354, 8;
	add.s64 	%rd118, %rd1, %rd117;
	ld.global.f64 	%fd675, [%rd118];
	add.f64 	%fd899, %fd672, %fd675;
	add.s32 	%r476, %r476, 2;
$L__BB0_36:
	setp.eq.s32 	%p219, %r32, 0;
	@%p219 bra 	$L__BB0_38;
	add.s32 	%r355, %r476, %r20;
	mul.wide.s32 	%rd119, %r355, 8;
	add.s64 	%rd120, %rd3, %rd119;
	ld.global.f64 	%fd676, [%rd120];
	add.f64 	%fd677, %fd676, 0dBFF0000000000000;
	cvt.rzi.s32.f64 	%r356, %fd677;
	mad.lo.s32 	%r357, %r356, %r132, %r473;
	mul.wide.s32 	%rd121, %r357, 8;
	add.s64 	%rd122, %rd1, %rd121;
	ld.global.f64 	%fd678, [%rd122];
	add.f64 	%fd899, %fd899, %fd678;
$L__BB0_38:
	div.rn.f64 	%fd679, %fd899, %fd852;
	mul.f64 	%fd680, %fd679, %fd17;
	add.s32 	%r358, %r473, %r41;
	mul.wide.s32 	%rd123, %r358, 8;
	add.s64 	%rd124, %rd1, %rd123;
	ld.global.f64 	%fd681, [%rd124];
	div.rn.f64 	%fd148, %fd681, %fd680;
	{
	.reg .b32 %temp; 
	mov.b64 	{%temp, %r70}, %fd148;
	}
	setp.eq.f64 	%p221, %fd148, 0d0000000000000000;
	mov.pred 	%p329, 0;
	mov.f64 	%fd892, %fd18;
	@%p221 bra 	$L__BB0_40;
	abs.f64 	%fd682, %fd148;
	{ // callseq 15, 0
	.param .b64 param0;
	st.param.f64 	[param0], %fd682;
	.param .b64 retval0;
	call.uni (retval0), 
	__internal_accurate_pow, 
	(
	param0
	);
	ld.param.f64 	%fd683, [retval0];
	} // callseq 15
	setp.lt.s32 	%p222, %r70, 0;
	selp.f64 	%fd892, 0dFFF8000000000000, %fd683, %p222;
	mov.pred 	%p329, %p1;
$L__BB0_40:
	add.f64 	%fd685, %fd148, 0d3FE0000000000000;
	{
	.reg .b32 %temp; 
	mov.b64 	{%temp, %r359}, %fd685;
	}
	and.b32  	%r360, %r359, 2146435072;
	setp.ne.s32 	%p223, %r360, 2146435072;
	@%p223 bra 	$L__BB0_152;
	setp.nan.f64 	%p224, %fd148, %fd148;
	@%p224 bra 	$L__BB0_151;
	abs.f64 	%fd686, %fd148;
	setp.neu.f64 	%p225, %fd686, 0d7FF0000000000000;
	@%p225 bra 	$L__BB0_152;
	setp.ne.s32 	%p226, %r22, 1071644672;
	setp.lt.s32 	%p227, %r70, 0;
	selp.b32 	%r362, %r23, %r21, %p226;
	selp.b32 	%r363, %r362, %r21, %p329;
	selp.b32 	%r364, %r363, %r21, %p227;
	mov.b32 	%r365, 0;
	mov.b64 	%fd892, {%r365, %r364};
	bra.uni 	$L__BB0_152;
$L__BB0_44:
	mul.wide.s32 	%rd82, %r469, 8;
	add.s64 	%rd83, %rd1, %rd82;
	add.s64 	%rd5, %rd83, 16;
	ld.global.f64 	%fd554, [%rd83];
	div.rn.f64 	%fd26, %fd554, %fd23;
	{
	.reg .b32 %temp; 
	mov.b64 	{%temp, %r44}, %fd26;
	}
	setp.eq.f64 	%p147, %fd26, 0d0000000000000000;
	mov.pred 	%p318, 0;
	mov.f64 	%fd857, %fd18;
	@%p147 bra 	$L__BB0_46;
	abs.f64 	%fd555, %fd26;
	{ // callseq 8, 0
	.param .b64 param0;
	st.param.f64 	[param0], %fd555;
	.param .b64 retval0;
	call.uni (retval0), 
	__internal_accurate_pow, 
	(
	param0
	);
	ld.param.f64 	%fd556, [retval0];
	} // callseq 8
	setp.lt.s32 	%p148, %r44, 0;
	selp.f64 	%fd857, 0dFFF8000000000000, %fd556, %p148;
	mov.pred 	%p318, %p1;
$L__BB0_46:
	add.f64 	%fd558, %fd26, 0d3FE0000000000000;
	{
	.reg .b32 %temp; 
	mov.b64 	{%temp, %r270}, %fd558;
	}
	and.b32  	%r271, %r270, 2146435072;
	setp.ne.s32 	%p149, %r271, 2146435072;
	@%p149 bra 	$L__BB0_51;
	setp.nan.f64 	%p150, %fd26, %fd26;
	@%p150 bra 	$L__BB0_50;
	abs.f64 	%fd559, %fd26;
	setp.neu.f64 	%p151, %fd559, 0d7FF0000000000000;
	@%p151 bra 	$L__BB0_51;
	setp.ne.s32 	%p152, %r22, 1071644672;
	setp.lt.s32 	%p153, %r44, 0;
	selp.b32 	%r273, %r23, %r21, %p152;
	selp.b32 	%r274, %r273, %r21, %p318;
	selp.b32 	%r275, %r274, %r21, %p153;
	mov.b32 	%r276, 0;
	mov.b64 	%fd857, {%r276, %r275};
	bra.uni 	$L__BB0_51;
$L__BB0_50:
	mov.f64 	%fd560, 0d3FE0000000000000;
	add.rn.f64 	%fd857, %fd26, %fd560;
$L__BB0_51:
	setp.eq.f64 	%p155, %fd26, 0d3FF0000000000000;
	add.f64 	%fd561, %fd857, %fd857;
	selp.f64 	%fd562, 0d4000000000000000, %fd561, %p155;
	add.f64 	%fd32, %fd886, %fd562;
	fma.rn.f64 	%fd33, %fd562, %fd562, %fd887;
	ld.global.f64 	%fd563, [%rd5+-8];
	div.rn.f64 	%fd34, %fd563, %fd23;
	{
	.reg .b32 %temp; 
	mov.b64 	{%temp, %r45}, %fd34;
	}
	setp.eq.f64 	%p156, %fd34, 0d0000000000000000;
	mov.pred 	%p319, 0;
	mov.f64 	%fd859, %fd18;
	@%p156 bra 	$L__BB0_53;
	abs.f64 	%fd564, %fd34;
	{ // callseq 9, 0
	.param .b64 param0;
	st.param.f64 	[param0], %fd564;
	.param .b64 retval0;
	call.uni (retval0), 
	__internal_accurate_pow, 
	(
	param0
	);
	ld.param.f64 	%fd565, [retval0];
	} // callseq 9
	setp.lt.s32 	%p157, %r45, 0;
	selp.f64 	%fd859, 0dFFF8000000000000, %fd565, %p157;
	mov.pred 	%p319, %p1;
$L__BB0_53:
	add.f64 	%fd567, %fd34, 0d3FE0000000000000;
	{
	.reg .b32 %temp; 
	mov.b64 	{%temp, %r277}, %fd567;
	}
	and.b32  	%r278, %r277, 2146435072;
	setp.ne.s32 	%p158, %r278, 2146435072;
	@%p158 bra 	$L__BB0_58;
	setp.nan.f64 	%p159, %fd34, %fd34;
	@%p159 bra 	$L__BB0_57;
	abs.f64 	%fd568, %fd34;
	setp.neu.f64 	%p160, %fd568, 0d7FF0000000000000;
	@%p160 bra 	$L__BB0_58;
	setp.ne.s32 	%p161, %r22, 1071644672;
	setp.lt.s32 	%p162, %r45, 0;
	selp.b32 	%r280, %r23, %r21, %p161;
	selp.b32 	%r281, %r280, %r21, %p319;
	selp.b32 	%r282, %r281, %r21, %p162;
	mov.b32 	%r283, 0;
	mov.b64 	%fd859, {%r283, %r282};
	bra.uni 	$L__BB0_58;
$L__BB0_57:
	mov.f64 	%fd569, 0d3FE0000000000000;
	add.rn.f64 	%fd859, %fd34, %fd569;
$L__BB0_58:
	setp.eq.f64 	%p164, %fd34, 0d3FF0000000000000;
	add.f64 	%fd570, %fd859, %fd859;
	selp.f64 	%fd571, 0d4000000000000000, %fd570, %p164;
	add.f64 	%fd40, %fd32, %fd571;
	fma.rn.f64 	%fd41, %fd571, %fd571, %fd33;
	ld.global.f64 	%fd572, [%rd5];
	div.rn.f64 	%fd42, %fd572, %fd23;
	{
	.reg .b32 %temp; 
	mov.b64 	{%temp, %r46}, %fd42;
	}
	setp.eq.f64 	%p165, %fd42, 0d0000000000000000;
	mov.pred 	%p320, 0;
	mov.f64 	%fd861, %fd18;
	@%p165 bra 	$L__BB0_60;
	abs.f64 	%fd573, %fd42;
	{ // callseq 10, 0
	.param .b64 param0;
	st.param.f64 	[param0], %fd573;
	.param .b64 retval0;
	call.uni (retval0), 
	__internal_accurate_pow, 
	(
	param0
	);
	ld.param.f64 	%fd574, [retval0];
	} // callseq 10
	setp.lt.s32 	%p166, %r46, 0;
	selp.f64 	%fd861, 0dFFF8000000000000, %fd574, %p166;
	mov.pred 	%p320, %p1;
$L__BB0_60:
	add.f64 	%fd576, %fd42, 0d3FE0000000000000;
	{
	.reg .b32 %temp; 
	mov.b64 	{%temp, %r284}, %fd576;
	}
	and.b32  	%r285, %r284, 2146435072;
	setp.ne.s32 	%p167, %r285, 2146435072;
	@%p167 bra 	$L__BB0_65;
	setp.nan.f64 	%p168, %fd42, %fd42;
	@%p168 bra 	$L__BB0_64;
	abs.f64 	%fd577, %fd42;
	setp.neu.f64 	%p169, %fd577, 0d7FF0000000000000;
	@%p169 bra 	$L__BB0_65;
	setp.ne.s32 	%p170, %r22, 1071644672;
	setp.lt.s32 	%p171, %r46, 0;
	selp.b32 	%r287, %r23, %r21, %p170;
	selp.b32 	%r288, %r287, %r21, %p320;
	selp.b32 	%r289, %r288, %r21, %p171;
	mov.b32 	%r290, 0;
	mov.b64 	%fd861, {%r290, %r289};
	bra.uni 	$L__BB0_65;
$L__BB0_64:
	mov.f64 	%fd578, 0d3FE0000000000000;
	add.rn.f64 	%fd861, %fd42, %fd578;
$L__BB0_65:
	setp.eq.f64 	%p173, %fd42, 0d3FF0000000000000;
	add.f64 	%fd579, %fd861, %fd861;
	selp.f64 	%fd580, 0d4000000000000000, %fd579, %p173;
	add.f64 	%fd48, %fd40, %fd580;
	fma.rn.f64 	%fd49, %fd580, %fd580, %fd41;
	ld.global.f64 	%fd581, [%rd5+8];
	div.rn.f64 	%fd50, %fd581, %fd23;
	{
	.reg .b32 %temp; 
	mov.b64 	{%temp, %r47}, %fd50;
	}
	setp.eq.f64 	%p174, %fd50, 0d0000000000000000;
	mov.pred 	%p321, 0;
	mov.f64 	%fd863, %fd18;
	@%p174 bra 	$L__BB0_67;
	abs.f64 	%fd582, %fd50;
	{ // callseq 11, 0
	.param .b64 param0;
	st.param.f64 	[param0], %fd582;
	.param .b64 retval0;
	call.uni (retval0), 
	__internal_accurate_pow, 
	(
	param0
	);
	ld.param.f64 	%fd583, [retval0];
	} // callseq 11
	setp.lt.s32 	%p175, %r47, 0;
	selp.f64 	%fd863, 0dFFF8000000000000, %fd583, %p175;
	mov.pred 	%p321, %p1;
$L__BB0_67:
	add.f64 	%fd585, %fd50, 0d3FE0000000000000;
	{
	.reg .b32 %temp; 
	mov.b64 	{%temp, %r291}, %fd585;
	}
	and.b32  	%r292, %r291, 2146435072;
	setp.ne.s32 	%p176, %r292, 2146435072;
	@%p176 bra 	$L__BB0_72;
	setp.nan.f64 	%p177, %fd50, %fd50;
	@%p177 bra 	$L__BB0_71;
	abs.f64 	%fd586, %fd50;
	setp.neu.f64 	%p178, %fd586, 0d7FF0000000000000;
	@%p178 bra 	$L__BB0_72;
	setp.ne.s32 	%p179, %r22, 1071644672;
	setp.lt.s32 	%p180, %r47, 0;
	selp.b32 	%r294, %r23, %r21, %p179;
	selp.b32 	%r295, %r294, %r21, %p321;
	selp.b32 	%r296, %r295, %r21, %p180;
	mov.b32 	%r297, 0;
	mov.b64 	%fd863, {%r297, %r296};
	bra.uni 	$L__BB0_72;
$L__BB0_71:
	mov.f64 	%fd587, 0d3FE0000000000000;
	add.rn.f64 	%fd863, %fd50, %fd587;
$L__BB0_72:
	setp.eq.f64 	%p181, %fd50, 0d3FF0000000000000;
	add.f64 	%fd588, %fd863, %fd863;
	selp.f64 	%fd589, 0d4000000000000000, %fd588, %p181;
	add.f64 	%fd886, %fd48, %fd589;
	fma.rn.f64 	%fd887, %fd589, %fd589, %fd49;
	add.s32 	%r470, %r470, 4;
	add.s32 	%r469, %r469, 4;
	setp.eq.s32 	%p182, %r470, 0;
	mov.u32 	%r472, %r30;
	@%p182 bra 	$L__BB0_73;
	bra.uni 	$L__BB0_44;
$L__BB0_73:
	setp.eq.s32 	%p183, %r29, 0;
	@%p183 bra 	$L__BB0_148;
	add.s32 	%r298, %r472, %r41;
	mul.wide.s32 	%rd84, %r298, 8;
	add.s64 	%rd7, %rd1, %rd84;
	ld.global.f64 	%fd590, [%rd7];
	div.rn.f64 	%fd98, %fd590, %fd23;
	{
	.reg .b32 %temp; 
	mov.b64 	{%temp, %r58}, %fd98;
	}
	setp.eq.f64 	%p185, %fd98, 0d0000000000000000;
	mov.pred 	%p326, 0;
	mov.f64 	%fd881, %fd18;
	@%p185 bra 	$L__BB0_76;
	abs.f64 	%fd591, %fd98;
	{ // callseq 12, 0
	.param .b64 param0;
	st.param.f64 	[param0], %fd591;
	.param .b64 retval0;
	call.uni (retval0), 
	__internal_accurate_pow, 
	(
	param0
	);
	ld.param.f64 	%fd592, [retval0];
	} // callseq 12
	setp.lt.s32 	%p186, %r58, 0;
	selp.f64 	%fd881, 0dFFF8000000000000, %fd592, %p186;
	mov.pred 	%p326, %p1;
$L__BB0_76:
	add.f64 	%fd594, %fd98, 0d3FE0000000000000;
	{
	.reg .b32 %temp; 
	mov.b64 	{%temp, %r299}, %fd594;
	}
	and.b32  	%r300, %r299, 2146435072;
	setp.ne.s32 	%p187, %r300, 2146435072;
	@%p187 bra 	$L__BB0_131;
	setp.nan.f64 	%p188, %fd98, %fd98;
	@%p188 bra 	$L__BB0_130;
	abs.f64 	%fd595, %fd98;
	setp.neu.f64 	%p189, %fd595, 0d7FF0000000000000;
	@%p189 bra 	$L__BB0_131;
	setp.ne.s32 	%p190, %r22, 1071644672;
	setp.lt.s32 	%p191, %r58, 0;
	selp.b32 	%r302, %r23, %r21, %p190;
	selp.b32 	%r303, %r302, %r21, %p326;
	selp.b32 	%r304, %r303, %r21, %p191;
	mov.b32 	%r305, 0;
	mov.b64 	%fd881, {%r305, %r304};
	bra.uni 	$L__BB0_131;
$L__BB0_80:
	add.s32 	%r388, %r478, %r41;
	mul.wide.s32 	%rd126, %r388, 8;
	add.s64 	%rd6, %rd1, %rd126;
	ld.global.f64 	%fd722, [%rd6];
	div.rn.f64 	%fd60, %fd722, %fd23;
	{
	.reg .b32 %temp; 
	mov.b64 	{%temp, %r51}, %fd60;
	}
	setp.eq.f64 	%p264, %fd60, 0d0000000000000000;
	mov.pred 	%p322, 0;
	mov.f64 	%fd867, %fd18;
	@%p264 bra 	$L__BB0_82;
	abs.f64 	%fd723, %fd60;
	{ // callseq 19, 0
	.param .b64 param0;
	st.param.f64 	[param0], %fd723;
	.param .b64 retval0;
	call.uni (retval0), 
	__internal_accurate_pow, 
	(
	param0
	);
	ld.param.f64 	%fd724, [retval0];
	} // callseq 19
	setp.lt.s32 	%p265, %r51, 0;
	selp.f64 	%fd867, 0dFFF8000000000000, %fd724, %p265;
	mov.pred 	%p322, %p1;
$L__BB0_82:
	add.f64 	%fd726, %fd60, 0d3FE0000000000000;
	{
	.reg .b32 %temp; 
	mov.b64 	{%temp, %r389}, %fd726;
	}
	and.b32  	%r390, %r389, 2146435072;
	setp.ne.s32 	%p266, %r390, 2146435072;
	@%p266 bra 	$L__BB0_87;
	setp.nan.f64 	%p267, %fd60, %fd60;
	@%p267 bra 	$L__BB0_86;
	abs.f64 	%fd727, %fd60;
	setp.neu.f64 	%p268, %fd727, 0d7FF0000000000000;
	@%p268 bra 	$L__BB0_87;
	setp.ne.s32 	%p269, %r22, 1071644672;
	setp.lt.s32 	%p270, %r51, 0;
	selp.b32 	%r392, %r23, %r21, %p269;
	selp.b32 	%r393, %r392, %r21, %p322;
	selp.b32 	%r394, %r393, %r21, %p270;
	mov.b32 	%r395, 0;
	mov.b64 	%fd867, {%r395, %r394};
	bra.uni 	$L__BB0_87;
$L__BB0_86:
	mov.f64 	%fd728, 0d3FE0000000000000;
	add.rn.f64 	%fd867, %fd60, %fd728;
$L__BB0_87:
	setp.eq.f64 	%p272, %fd60, 0d3FF0000000000000;
	add.f64 	%fd729, %fd867, %fd867;
	selp.f64 	%fd730, 0d4000000000000000, %fd729, %p272;
	add.f64 	%fd66, %fd875, %fd730;
	fma.rn.f64 	%fd67, %fd730, %fd730, %fd874;
	ld.global.f64 	%fd731, [%rd6+8];
	div.rn.f64 	%fd68, %fd731, %fd23;
	{
	.reg .b32 %temp; 
	mov.b64 	{%temp, %r52}, %fd68;
	}
	setp.eq.f64 	%p273, %fd68, 0d0000000000000000;
	mov.pred 	%p323, 0;
	mov.f64 	%fd869, %fd18;
	@%p273 bra 	$L__BB0_89;
	abs.f64 	%fd732, %fd68;
	{ // callseq 20, 0
	.param .b64 param0;
	st.param.f64 	[param0], %fd732;
	.param .b64 retval0;
	call.uni (retval0), 
	__internal_accurate_pow, 
	(
	param0
	);
	ld.param.f64 	%fd733, [retval0];
	} // callseq 20
	setp.lt.s32 	%p274, %r52, 0;
	selp.f64 	%fd869, 0dFFF8000000000000, %fd733, %p274;
	mov.pred 	%p323, %p1;
$L__BB0_89:
	add.f64 	%fd735, %fd68, 0d3FE0000000000000;
	{
	.reg .b32 %temp; 
	mov.b64 	{%temp, %r396}, %fd735;
	}
	and.b32  	%r397, %r396, 2146435072;
	setp.ne.s32 	%p275, %r397, 2146435072;
	@%p275 bra 	$L__BB0_94;
	setp.nan.f64 	%p276, %fd68, %fd68;
	@%p276 bra 	$L__BB0_93;
	abs.f64 	%fd736, %fd68;
	setp.neu.f64 	%p277, %fd736, 0d7FF0000000000000;
	@%p277 bra 	$L__BB0_94;
	setp.ne.s32 	%p278, %r22, 1071644672;
	setp.lt.s32 	%p279, %r52, 0;
	selp.b32 	%r399, %r23, %r21, %p278;
	selp.b32 	%r400, %r399, %r21, %p323;
	selp.b32 	%r401, %r400, %r21, %p279;
	mov.b32 	%r402, 0;
	mov.b64 	%fd869, {%r402, %r401};
	bra.uni 	$L__BB0_94;
$L__BB0_93:
	mov.f64 	%fd737, 0d3FE0000000000000;
	add.rn.f64 	%fd869, %fd68, %fd737;
$L__BB0_94:
	setp.eq.f64 	%p281, %fd68, 0d3FF0000000000000;
	add.f64 	%fd738, %fd869, %fd869;
	selp.f64 	%fd739, 0d4000000000000000, %fd738, %p281;
	add.f64 	%fd74, %fd66, %fd739;
	fma.rn.f64 	%fd75, %fd739, %fd739, %fd67;
	ld.global.f64 	%fd740, [%rd6+16];
	div.rn.f64 	%fd76, %fd740, %fd23;
	{
	.reg .b32 %temp; 
	mov.b64 	{%temp, %r53}, %fd76;
	}
	setp.eq.f64 	%p282, %fd76, 0d0000000000000000;
	mov.pred 	%p324, 0;
	mov.f64 	%fd871, %fd18;
	@%p282 bra 	$L__BB0_96;
	abs.f64 	%fd741, %fd76;
	{ // callseq 21, 0
	.param .b64 param0;
	st.param.f64 	[param0], %fd741;
	.param .b64 retval0;
	call.uni (retval0), 
	__internal_accurate_pow, 
	(
	param0
	);
	ld.param.f64 	%fd742, [retval0];
	} // callseq 21
	setp.lt.s32 	%p283, %r53, 0;
	selp.f64 	%fd871, 0dFFF8000000000000, %fd742, %p283;
	mov.pred 	%p324, %p1;
$L__BB0_96:
	add.f64 	%fd744, %fd76, 0d3FE0000000000000;
	{
	.reg .b32 %temp; 
	mov.b64 	{%temp, %r403}, %fd744;
	}
	and.b32  	%r404, %r403, 2146435072;
	setp.ne.s32 	%p284, %r404, 2146435072;
	@%p284 bra 	$L__BB0_101;
	setp.nan.f64 	%p285, %fd76, %fd76;
	@%p285 bra 	$L__BB0_100;
	abs.f64 	%fd745, %fd76;
	setp.neu.f64 	%p286, %fd745, 0d7FF0000000000000;
	@%p286 bra 	$L__BB0_101;
	setp.ne.s32 	%p287, %r22, 1071644672;
	setp.lt.s32 	%p288, %r53, 0;
	selp.b32 	%r406, %r23, %r21, %p287;
	selp.b32 	%r407, %r406, %r21, %p324;
	selp.b32 	%r408, %r407, %r21, %p288;
	mov.b32 	%r409, 0;
	mov.b64 	%fd871, {%r409, %r408};
	bra.uni 	$L__BB0_101;
$L__BB0_100:
	mov.f64 	%fd746, 0d3FE0000000000000;
	add.rn.f64 	%fd871, %fd76, %fd746;
$L__BB0_101:
	setp.eq.f64 	%p290, %fd76, 0d3FF0000000000000;
	add.f64 	%fd747, %fd871, %fd871;
	selp.f64 	%fd748, 0d4000000000000000, %fd747, %p290;
	add.f64 	%fd82, %fd74, %fd748;
	fma.rn.f64 	%fd83, %fd748, %fd748, %fd75;
	ld.global.f64 	%fd749, [%rd6+24];
	div.rn.f64 	%fd84, %fd749, %fd23;
	{
	.reg .b32 %temp; 
	mov.b64 	{%temp, %r54}, %fd84;
	}
	setp.eq.f64 	%p291, %fd84, 0d0000000000000000;
	mov.pred 	%p325, 0;
	mov.f64 	%fd873, %fd18;
	@%p291 bra 	$L__BB0_103;
	abs.f64 	%fd750, %fd84;
	{ // callseq 22, 0
	.param .b64 param0;
	st.param.f64 	[param0], %fd750;
	.param .b64 retval0;
	call.uni (retval0), 
	__internal_accurate_pow, 
	(
	param0
	);
	ld.param.f64 	%fd751, [retval0];
	} // callseq 22
	setp.lt.s32 	%p292, %r54, 0;
	selp.f64 	%fd873, 0dFFF8000000000000, %fd751, %p292;
	mov.pred 	%p325, %p1;
$L__BB0_103:
	add.f64 	%fd753, %fd84, 0d3FE0000000000000;
	{
	.reg .b32 %temp; 
	mov.b64 	{%temp, %r410}, %fd753;
	}
	and.b32  	%r411, %r410, 2146435072;
	setp.ne.s32 	%p293, %r411, 2146435072;
	@%p293 bra 	$L__BB0_108;
	setp.nan.f64 	%p294, %fd84, %fd84;
	@%p294 bra 	$L__BB0_107;
	abs.f64 	%fd754, %fd84;
	setp.neu.f64 	%p295, %fd754, 0d7FF0000000000000;
	@%p295 bra 	$L__BB0_108;
	setp.ne.s32 	%p296, %r22, 1071644672;
	setp.lt.s32 	%p297, %r54, 0;
	selp.b32 	%r413, %r23, %r21, %p296;
	selp.b32 	%r414, %r413, %r21, %p325;
	selp.b32 	%r415, %r414, %r21, %p297;
	mov.b32 	%r416, 0;
	mov.b64 	%fd873, {%r416, %r415};
	bra.uni 	$L__BB0_108;
$L__BB0_107:
	mov.f64 	%fd755, 0d3FE0000000000000;
	add.rn.f64 	%fd873, %fd84, %fd755;
$L__BB0_108:
	setp.eq.f64 	%p298, %fd84, 0d3FF0000000000000;
	add.f64 	%fd756, %fd873, %fd873;
	selp.f64 	%fd757, 0d4000000000000000, %fd756, %p298;
	add.f64 	%fd875, %fd82, %fd757;
	fma.rn.f64 	%fd874, %fd757, %fd757, %fd83;
	add.s32 	%r478, %r478, 4;
	setp.ne.s32 	%p299, %r478, %r132;
	@%p299 bra 	$L__BB0_80;
$L__BB0_109:
	div.rn.f64 	%fd831, %fd875, %fd21;
	mul.f64 	%fd832, %fd875, %fd875;
	div.rn.f64 	%fd833, %fd832, %fd21;
	sub.f64 	%fd834, %fd874, %fd833;
	div.rn.f64 	%fd835, %fd834, %fd22;
	sub.f64 	%fd836, %fd125, %fd831;
	mul.f64 	%fd837, %fd836, %fd836;
	div.rn.f64 	%fd838, %fd126, %fd20;
	div.rn.f64 	%fd839, %fd838, %fd19;
	div.rn.f64 	%fd840, %fd835, %fd21;
	add.f64 	%fd841, %fd839, %fd840;
	div.rn.f64 	%fd842, %fd837, %fd841;
	cvt.s64.s32 	%rd167, %r25;
	cvt.s64.s32 	%rd168, %r467;
	add.s64 	%rd169, %rd168, %rd167;
	shl.b64 	%rd170, %rd169, 3;
	add.s64 	%rd171, %rd2, %rd170;
	st.global.f64 	[%rd171+-8], %fd842;
$L__BB0_110:
	add.s32 	%r56, %r467, 1;
	setp.eq.s32 	%p317, %r467, %r133;
	mov.u32 	%r467, %r56;
	@%p317 bra 	$L__BB0_277;
	bra.uni 	$L__BB0_21;
$L__BB0_111:
	@%p144 bra 	$L__BB0_153;
	mov.f64 	%fd875, 0d0000000000000000;
	mov.u32 	%r479, %r131;
	mov.f64 	%fd874, %fd875;
$L__BB0_113:
	setp.lt.u32 	%p300, %r26, 7;
	mov.f64 	%fd921, 0d0000000000000000;
	mov.b32 	%r482, 0;
	@%p300 bra 	$L__BB0_116;
	mov.f64 	%fd921, 0d0000000000000000;
	mov.b32 	%r480, 0;
$L__BB0_115:
	.pragma "nounroll";
	add.s32 	%r419, %r480, %r20;
	mul.wide.s32 	%rd127, %r419, 8;
	add.s64 	%rd128, %rd3, %rd127;
	ld.global.f64 	%fd762, [%rd128];
	add.f64 	%fd763, %fd762, 0dBFF0000000000000;
	cvt.rzi.s32.f64 	%r420, %fd763;
	mad.lo.s32 	%r421, %r420, %r132, %r479;
	mul.wide.s32 	%rd129, %r421, 8;
	add.s64 	%rd130, %rd1, %rd129;
	ld.global.f64 	%fd764, [%rd130];
	add.f64 	%fd765, %fd921, %fd764;
	ld.global.f64 	%fd766, [%rd128+8];
	add.f64 	%fd767, %fd766, 0dBFF0000000000000;
	cvt.rzi.s32.f64 	%r422, %fd767;
	mad.lo.s32 	%r423, %r422, %r132, %r479;
	mul.wide.s32 	%rd131, %r423, 8;
	add.s64 	%rd132, %rd1, %rd131;
	ld.global.f64 	%fd768, [%rd132];
	add.f64 	%fd769, %fd765, %fd768;
	ld.global.f64 	%fd770, [%rd128+16];
	add.f64 	%fd771, %fd770, 0dBFF0000000000000;
	cvt.rzi.s32.f64 	%r424, %fd771;
	mad.lo.s32 	%r425, %r424, %r132, %r479;
	mul.wide.s32 	%rd133, %r425, 8;
	add.s64 	%rd134, %rd1, %rd133;
	ld.global.f64 	%fd772, [%rd134];
	add.f64 	%fd773, %fd769, %fd772;
	ld.global.f64 	%fd774, [%rd128+24];
	add.f64 	%fd775, %fd774, 0dBFF0000000000000;
	cvt.rzi.s32.f64 	%r426, %fd775;
	mad.lo.s32 	%r427, %r426, %r132, %r479;
	mul.wide.s32 	%rd135, %r427, 8;
	add.s64 	%rd136, %rd1, %rd135;
	ld.global.f64 	%fd776, [%rd136];
	add.f64 	%fd777, %fd773, %fd776;
	ld.global.f64 	%fd778, [%rd128+32];
	add.f64 	%fd779, %fd778, 0dBFF0000000000000;
	cvt.rzi.s32.f64 	%r428, %fd779;
	mad.lo.s32 	%r429, %r428, %r132, %r479;
	mul.wide.s32 	%rd137, %r429, 8;
	add.s64 	%rd138, %rd1, %rd137;
	ld.global.f64 	%fd780, [%rd138];
	add.f64 	%fd781, %fd777, %fd780;
	ld.global.f64 	%fd782, [%rd128+40];
	add.f64 	%fd783, %fd782, 0dBFF0000000000000;
	cvt.rzi.s32.f64 	%r430, %fd783;
	mad.lo.s32 	%r431, %r430, %r132, %r479;
	mul.wide.s32 	%rd139, %r431, 8;
	add.s64 	%rd140, %rd1, %rd139;
	ld.global.f64 	%fd784, [%rd140];
	add.f64 	%fd785, %fd781, %fd784;
	ld.global.f64 	%fd786, [%rd128+48];
	add.f64 	%fd787, %fd786, 0dBFF0000000000000;
	cvt.rzi.s32.f64 	%r432, %fd787;
	mad.lo.s32 	%r433, %r432, %r132, %r479;
	mul.wide.s32 	%rd141, %r433, 8;
	add.s64 	%rd142, %rd1, %rd141;
	ld.global.f64 	%fd788, [%rd142];
	add.f64 	%fd789, %fd785, %fd788;
	ld.global.f64 	%fd790, [%rd128+56];
	add.f64 	%fd791, %fd790, 0dBFF0000000000000;
	cvt.rzi.s32.f64 	%r434, %fd791;
	mad.lo.s32 	%r435, %r434, %r132, %r479;
	mul.wide.s32 	%rd143, %r435, 8;
	add.s64 	%rd144, %rd1, %rd143;
	ld.global.f64 	%fd792, [%rd144];
	add.f64 	%fd921, %fd789, %fd792;
	add.s32 	%r480, %r480, 8;
	setp.eq.s32 	%p301, %r480, %r31;
	mov.u32 	%r482, %r31;
	@%p301 bra 	$L__BB0_116;
	bra.uni 	$L__BB0_115;
$L__BB0_116:
	setp.eq.s32 	%p302, %r27, 0;
	@%p302 bra 	$L__BB0_124;
	add.s32 	%r436, %r27, -1;
	setp.lt.u32 	%p303, %r436, 3;
	@%p303 bra 	$L__BB0_119;
	add.s32 	%r437, %r482, %r20;
	mul.wide.s32 	%rd145, %r437, 8;
	add.s64 	%rd146, %rd3, %rd145;
	ld.global.f64 	%fd794, [%rd146];
	add.f64 	%fd795, %fd794, 0dBFF0000000000000;
	cvt.rzi.s32.f64 	%r438, %fd795;
	mad.lo.s32 	%r439, %r438, %r132, %r479;
	mul.wide.s32 	%rd147, %r439, 8;
	add.s64 	%rd148, %rd1, %rd147;
	ld.global.f64 	%fd796, [%rd148];
	add.f64 	%fd797, %fd921, %fd796;
	ld.global.f64 	%fd798, [%rd146+8];
	add.f64 	%fd799, %fd798, 0dBFF0000000000000;
	cvt.rzi.s32.f64 	%r440, %fd799;
	mad.lo.s32 	%r441, %r440, %r132, %r479;
	mul.wide.s32 	%rd149, %r441, 8;
	add.s64 	%rd150, %rd1, %rd149;
	ld.global.f64 	%fd800, [%rd150];
	add.f64 	%fd801, %fd797, %fd800;
	ld.global.f64 	%fd802, [%rd146+16];
	add.f64 	%fd803, %fd802, 0dBFF0000000000000;
	cvt.rzi.s32.f64 	%r442, %fd803;
	mad.lo.s32 	%r443, %r442, %r132, %r479;
	mul.wide.s32 	%rd151, %r443, 8;
	add.s64 	%rd152, %rd1, %rd151;
	ld.global.f64 	%fd804, [%rd152];
	add.f64 	%fd805, %fd801, %fd804;
	ld.global.f64 	%fd806, [%rd146+24];
	add.f64 	%fd807, %fd806, 0dBFF0000000000000;
	cvt.rzi.s32.f64 	%r444, %fd807;
	mad.lo.s32 	%r445, %r444, %r132, %r479;
	mul.wide.s32 	%rd153, %r445, 8;
	add.s64 	%rd154, %rd1, %rd153;
	ld.global.f64 	%fd808, [%rd154];
	add.f64 	%fd921, %fd805, %fd808;
	add.s32 	%r482, %r482, 4;
$L__BB0_119:
	setp.eq.s32 	%p304, %r28, 0;
	@%p304 bra 	$L__BB0_124;
	setp.eq.s32 	%p305, %r28, 1;
	@%p305 bra 	$L__BB0_122;
	add.s32 	%r446, %r482, %r20;
	mul.wide.s32 	%rd155, %r446, 8;
	add.s64 	%rd156, %rd3, %rd155;
	ld.global.f64 	%fd810, [%rd156];
	add.f64 	%fd811, %fd810, 0dBFF0000000000000;
	cvt.rzi.s32.f64 	%r447, %fd811;
	mad.lo.s32 	%r448, %r447, %r132, %r479;
	mul.wide.s32 	%rd157, %r448, 8;
	add.s64 	%rd158, %rd1, %rd157;
	ld.global.f64 	%fd812, [%rd158];
	add.f64 	%fd813, %fd921, %fd812;
	ld.global.f64 	%fd814, [%rd156+8];
	add.f64 	%fd815, %fd814, 0dBFF0000000000000;
	cvt.rzi.s32.f64 	%r449, %fd815;
	mad.lo.s32 	%r450, %r449, %r132, %r479;
	mul.wide.s32 	%rd159, %r450, 8;
	add.s64 	%rd160, %rd1, %rd159;
	ld.global.f64 	%fd816, [%rd160];
	add.f64 	%fd921, %fd813, %fd816;
	add.s32 	%r482, %r482, 2;
$L__BB0_122:
	setp.eq.s32 	%p306, %r32, 0;
	@%p306 bra 	$L__BB0_124;
	add.s32 	%r451, %r482, %r20;
	mul.wide.s32 	%rd161, %r451, 8;
	add.s64 	%rd162, %rd3, %rd161;
	ld.global.f64 	%fd817, [%rd162];
	add.f64 	%fd818, %fd817, 0dBFF0000000000000;
	cvt.rzi.s32.f64 	%r452, %fd818;
	mad.lo.s32 	%r453, %r452, %r132, %r479;
	mul.wide.s32 	%rd163, %r453, 8;
	add.s64 	%rd164, %rd1, %rd163;
	ld.global.f64 	%fd819, [%rd164];
	add.f64 	%fd921, %fd921, %fd819;
$L__BB0_124:
	div.rn.f64 	%fd820, %fd921, %fd852;
	mul.f64 	%fd821, %fd820, %fd17;
	add.s32 	%r454, %r479, %r41;
	mul.wide.s32 	%rd165, %r454, 8;
	add.s64 	%rd166, %rd1, %rd165;
	ld.global.f64 	%fd822, [%rd166];
	div.rn.f64 	%fd198, %fd822, %fd821;
	{
	.reg .b32 %temp; 
	mov.b64 	{%temp, %r85}, %fd198;
	}
	setp.eq.f64 	%p308, %fd198, 0d0000000000000000;
	mov.pred 	%p333, 0;
	mov.f64 	%fd914, %fd18;
	@%p308 bra 	$L__BB0_126;
	abs.f64 	%fd823, %fd198;
	{ // callseq 23, 0
	.param .b64 param0;
	st.param.f64 	[param0], %fd823;
	.param .b64 retval0;
	call.uni (retval0), 
	__internal_accurate_pow, 
	(
	param0
	);
	ld.param.f64 	%fd824, [retval0];
	} // callseq 23
	setp.lt.s32 	%p309, %r85, 0;
	selp.f64 	%fd914, 0dFFF8000000000000, %fd824, %p309;
	mov.pred 	%p333, %p1;
$L__BB0_126:
	add.f64 	%fd826, %fd198, 0d3FE0000000000000;
	{
	.reg .b32 %temp; 
	mov.b64 	{%temp, %r455}, %fd826;
	}
	and.b32  	%r456, %r455, 2146435072;
	setp.ne.s32 	%p310, %r456, 2146435072;
	@%p310 bra 	$L__BB0_180;
	setp.nan.f64 	%p311, %fd198, %fd198;
	@%p311 bra 	$L__BB0_179;
	abs.f64 	%fd827, %fd198;
	setp.neu.f64 	%p312, %fd827, 0d7FF0000000000000;
	@%p312 bra 	$L__BB0_180;
	setp.ne.s32 	%p313, %r22, 1071644672;
	setp.lt.s32 	%p314, %r85, 0;
	selp.b32 	%r458, %r23, %r21, %p313;
	selp.b32 	%r459, %r458, %r21, %p333;
	selp.b32 	%r460, %r459, %r21, %p314;
	mov.b32 	%r461, 0;
	mov.b64 	%fd914, {%r461, %r460};
	bra.uni 	$L__BB0_180;
$L__BB0_130:
	mov.f64 	%fd596, 0d3FE0000000000000;
	add.rn.f64 	%fd881, %fd98, %fd596;
$L__BB0_131:
	setp.eq.s32 	%p192, %r29, 1;
	setp.eq.f64 	%p193, %fd98, 0d3FF0000000000000;
	add.f64 	%fd597, %fd881, %fd881;
	selp.f64 	%fd598, 0d4000000000000000, %fd597, %p193;
	add.f64 	%fd886, %fd886, %fd598;
	fma.rn.f64 	%fd887, %fd598, %fd598, %fd887;
	@%p192 bra 	$L__BB0_148;
	ld.global.f64 	%fd599, [%rd7+8];
	div.rn.f64 	%fd106, %fd599, %fd23;
	{
	.reg .b32 %temp; 
	mov.b64 	{%temp, %r59}, %fd106;
	}
	setp.eq.f64 	%p195, %fd106, 0d0000000000000000;
	mov.pred 	%p327, 0;
	mov.f64 	%fd883, %fd18;
	@%p195 bra 	$L__BB0_134;
	abs.f64 	%fd600, %fd106;
	{ // callseq 13, 0
	.param .b64 param0;
	st.param.f64 	[param0], %fd600;
	.param .b64 retval0;
	call.uni (retval0), 
	__internal_accurate_pow, 
	(
	param0
	);
	ld.param.f64 	%fd601, [retval0];
	} // callseq 13
	setp.lt.s32 	%p196, %r59, 0;
	selp.f64 	%fd883, 0dFFF8000000000000, %fd601, %p196;
	mov.pred 	%p327, %p1;
$L__BB0_134:
	add.f64 	%fd603, %fd106, 0d3FE0000000000000;
	{
	.reg .b32 %temp; 
	mov.b64 	{%temp, %r306}, %fd603;
	}
	and.b32  	%r307, %r306, 2146435072;
	setp.ne.s32 	%p197, %r307, 2146435072;
	@%p197 bra 	$L__BB0_139;
	setp.nan.f64 	%p198, %fd106, %fd106;
	@%p198 bra 	$L__BB0_138;
	abs.f64 	%fd604, %fd106;
	setp.neu.f64 	%p199, %fd604, 0d7FF0000000000000;
	@%p199 bra 	$L__BB0_139;
	setp.ne.s32 	%p200, %r22, 1071644672;
	setp.lt.s32 	%p201, %r59, 0;
	selp.b32 	%r309, %r23, %r21, %p200;
	selp.b32 	%r310, %r309, %r21, %p327;
	selp.b32 	%r311, %r310, %r21, %p201;
	mov.b32 	%r312, 0;
	mov.b64 	%fd883, {%r312, %r311};
	bra.uni 	$L__BB0_139;
$L__BB0_138:
	mov.f64 	%fd605, 0d3FE0000000000000;
	add.rn.f64 	%fd883, %fd106, %fd605;
$L__BB0_139:
	setp.eq.s32 	%p202, %r29, 2;
	setp.eq.f64 	%p203, %fd106, 0d3FF0000000000000;
	add.f64 	%fd606, %fd883, %fd883;
	selp.f64 	%fd607, 0d4000000000000000, %fd606, %p203;
	add.f64 	%fd886, %fd886, %fd607;
	fma.rn.f64 	%fd887, %fd607, %fd607, %fd887;
	@%p202 bra 	$L__BB0_148;
	ld.global.f64 	%fd608, [%rd7+16];
	div.rn.f64 	%fd114, %fd608, %fd23;
	{
	.reg .b32 %temp; 
	mov.b64 	{%temp, %r60}, %fd114;
	}
	setp.eq.f64 	%p205, %fd114, 0d0000000000000000;
	mov.pred 	%p328, 0;
	mov.f64 	%fd885, %fd18;
	@%p205 bra 	$L__BB0_142;
	abs.f64 	%fd609, %fd114;
	{ // callseq 14, 0
	.param .b64 param0;
	st.param.f64 	[param0], %fd609;
	.param .b64 retval0;
	call.uni (retval0), 
	__internal_accurate_pow, 
	(
	param0
	);
	ld.param.f64 	%fd610, [retval0];
	} // callseq 14
	setp.lt.s32 	%p206, %r60, 0;
	selp.f64 	%fd885, 0dFFF8000000000000, %fd610, %p206;
	mov.pred 	%p328, %p1;
$L__BB0_142:
	add.f64 	%fd612, %fd114, 0d3FE0000000000000;
	{
	.reg .b32 %temp; 
	mov.b64 	{%temp, %r313}, %fd612;
	}
	and.b32  	%r314, %r313, 2146435072;
	setp.ne.s32 	%p207, %r314, 2146435072;
	@%p207 bra 	$L__BB0_147;
	setp.nan.f64 	%p208, %fd114, %fd114;
	@%p208 bra 	$L__BB0_146;
	abs.f64 	%fd613, %fd114;
	setp.neu.f64 	%p209, %fd613, 0d7FF0000000000000;
	@%p209 bra 	$L__BB0_147;
	setp.ne.s32 	%p210, %r22, 1071644672;
	setp.lt.s32 	%p211, %r60, 0;
	selp.b32 	%r316, %r23, %r21, %p210;
	selp.b32 	%r317, %r316, %r21, %p328;
	selp.b32 	%r318, %r317, %r21, %p211;
	mov.b32 	%r319, 0;
	mov.b64 	%fd885, {%r319, %r318};
	bra.uni 	$L__BB0_147;
$L__BB0_146:
	mov.f64 	%fd614, 0d3FE0000000000000;
	add.rn.f64 	%fd885, %fd114, %fd614;
$L__BB0_147:
	setp.eq.f64 	%p212, %fd114, 0d3FF0000000000000;
	add.f64 	%fd615, %fd885, %fd885;
	selp.f64 	%fd616, 0d4000000000000000, %fd615, %p212;
	add.f64 	%fd886, %fd886, %fd616;
	fma.rn.f64 	%fd887, %fd616, %fd616, %fd887;
$L__BB0_148:
	setp.lt.s32 	%p230, %r131, %r132;
	div.rn.f64 	%fd125, %fd886, %fd19;
	mul.f64 	%fd691, %fd886, %fd886;
	div.rn.f64 	%fd692, %fd691, %fd19;
	sub.f64 	%fd126, %fd887, %fd692;
	mov.f64 	%fd874, 0d0000000000000000;
	mov.f64 	%fd875, %fd874;
	@%p230 bra 	$L__BB0_111;
	bra.uni 	$L__BB0_109;
$L__BB0_149:
	setp.lt.u32 	%p145, %r131, 4;
	mov.f64 	%fd886, 0d0000000000000000;
	mov.b32 	%r472, 0;
	mov.f64 	%fd887, %fd886;
	@%p145 bra 	$L__BB0_73;
	mov.f64 	%fd886, 0d0000000000000000;
	mov.u32 	%r469, %r41;
	mov.u32 	%r470, %r37;
	bra.uni 	$L__BB0_44;
$L__BB0_151:
	mov.f64 	%fd687, 0d3FE0000000000000;
	add.rn.f64 	%fd892, %fd148, %fd687;
$L__BB0_152:
	setp.eq.f64 	%p228, %fd148, 0d3FF0000000000000;
	add.f64 	%fd688, %fd892, %fd892;
	selp.f64 	%fd689, 0d4000000000000000, %fd688, %p228;
	add.f64 	%fd886, %fd886, %fd689;
	fma.rn.f64 	%fd887, %fd689, %fd689, %fd887;
	add.s32 	%r473, %r473, 1;
	setp.eq.s32 	%p229, %r473, %r131;
	@%p229 bra 	$L__BB0_148;
	bra.uni 	$L__BB0_27;
$L__BB0_153:
	setp.eq.s32 	%p232, %r33, 0;
	mov.f64 	%fd875, 0d0000000000000000;
	mov.u32 	%r478, %r131;
	mov.f64 	%fd874, %fd875;
	@%p232 bra 	$L__BB0_178;
	add.s32 	%r366, %r131, %r41;
	mul.wide.s32 	%rd125, %r366, 8;
	add.s64 	%rd8, %rd1, %rd125;
	ld.global.f64 	%fd695, [%rd8];
	div.rn.f64 	%fd149, %fd695, %fd23;
	{
	.reg .b32 %temp; 
	mov.b64 	{%temp, %r71}, %fd149;
	}
	setp.eq.f64 	%p234, %fd149, 0d0000000000000000;
	mov.pred 	%p330, 0;
	mov.f64 	%fd901, %fd18;
	@%p234 bra 	$L__BB0_156;
	abs.f64 	%fd696, %fd149;
	{ // callseq 16, 0
	.param .b64 param0;
	st.param.f64 	[param0], %fd696;
	.param .b64 retval0;
	call.uni (retval0), 
	__internal_accurate_pow, 
	(
	param0
	);
	ld.param.f64 	%fd697, [retval0];
	} // callseq 16
	setp.lt.s32 	%p235, %r71, 0;
	selp.f64 	%fd901, 0dFFF8000000000000, %fd697, %p235;
	mov.pred 	%p330, %p1;
$L__BB0_156:
	add.f64 	%fd699, %fd149, 0d3FE0000000000000;
	{
	.reg .b32 %temp; 
	mov.b64 	{%temp, %r367}, %fd699;
	}
	and.b32  	%r368, %r367, 2146435072;
	setp.ne.s32 	%p236, %r368, 2146435072;
	@%p236 bra 	$L__BB0_161;
	setp.nan.f64 	%p237, %fd149, %fd149;
	@%p237 bra 	$L__BB0_160;
	abs.f64 	%fd700, %fd149;
	setp.neu.f64 	%p238, %fd700, 0d7FF0000000000000;
	@%p238 bra 	$L__BB0_161;
	setp.ne.s32 	%p239, %r22, 1071644672;
	setp.lt.s32 	%p240, %r71, 0;
	selp.b32 	%r370, %r23, %r21, %p239;
	selp.b32 	%r371, %r370, %r21, %p330;
	selp.b32 	%r372, %r371, %r21, %p240;
	mov.b32 	%r373, 0;
	mov.b64 	%fd901, {%r373, %r372};
	bra.uni 	$L__BB0_161;
$L__BB0_160:
	mov.f64 	%fd701, 0d3FE0000000000000;
	add.rn.f64 	%fd901, %fd149, %fd701;
$L__BB0_161:
	add.s32 	%r478, %r131, 1;
	setp.eq.s32 	%p241, %r33, 1;
	setp.eq.f64 	%p242, %fd149, 0d3FF0000000000000;
	add.f64 	%fd702, %fd901, %fd901;
	selp.f64 	%fd703, 0d4000000000000000, %fd702, %p242;
	add.f64 	%fd875, %fd703, 0d0000000000000000;
	mul.f64 	%fd874, %fd703, %fd703;
	@%p241 bra 	$L__BB0_178;
	ld.global.f64 	%fd704, [%rd8+8];
	div.rn.f64 	%fd157, %fd704, %fd23;
	{
	.reg .b32 %temp; 
	mov.b64 	{%temp, %r73}, %fd157;
	}
	setp.eq.f64 	%p244, %fd157, 0d0000000000000000;
	mov.pred 	%p331, 0;
	mov.f64 	%fd903, %fd18;
	@%p244 bra 	$L__BB0_164;
	abs.f64 	%fd705, %fd157;
	{ // callseq 17, 0
	.param .b64 param0;
	st.param.f64 	[param0], %fd705;
	.param .b64 retval0;
	call.uni (retval0), 
	__internal_accurate_pow, 
	(
	param0
	);
	ld.param.f64 	%fd706, [retval0];
	} // callseq 17
	setp.lt.s32 	%p245, %r73, 0;
	selp.f64 	%fd903, 0dFFF8000000000000, %fd706, %p245;
	mov.pred 	%p331, %p1;
$L__BB0_164:
	add.f64 	%fd708, %fd157, 0d3FE0000000000000;
	{
	.reg .b32 %temp; 
	mov.b64 	{%temp, %r374}, %fd708;
	}
	and.b32  	%r375, %r374, 2146435072;
	setp.ne.s32 	%p246, %r375, 2146435072;
	@%p246 bra 	$L__BB0_169;
	setp.nan.f64 	%p247, %fd157, %fd157;
	@%p247 bra 	$L__BB0_168;
	abs.f64 	%fd709, %fd157;
	setp.neu.f64 	%p248, %fd709, 0d7FF0000000000000;
	@%p248 bra 	$L__BB0_169;
	setp.ne.s32 	%p249, %r22, 1071644672;
	setp.lt.s32 	%p250, %r73, 0;
	selp.b32 	%r377, %r23, %r21, %p249;
	selp.b32 	%r378, %r377, %r21, %p331;
	selp.b32 	%r379, %r378, %r21, %p250;
	mov.b32 	%r380, 0;
	mov.b64 	%fd903, {%r380, %r379};
	bra.uni 	$L__BB0_169;
$L__BB0_168:
	mov.f64 	%fd710, 0d3FE0000000000000;
	add.rn.f64 	%fd903, %fd157, %fd710;
$L__BB0_169:
	setp.eq.s32 	%p251, %r33, 2;
	setp.eq.f64 	%p252, %fd157, 0d3FF0000000000000;
	add.f64 	%fd711, %fd903, %fd903;
	selp.f64 	%fd712, 0d4000000000000000, %fd711, %p252;
	add.f64 	%fd875, %fd875, %fd712;
	fma.rn.f64 	%fd874, %fd712, %fd712, %fd874;
	mov.u32 	%r478, %r34;
	@%p251 bra 	$L__BB0_178;
	ld.global.f64 	%fd713, [%rd8+16];
	div.rn.f64 	%fd165, %fd713, %fd23;
	{
	.reg .b32 %temp; 
	mov.b64 	{%temp, %r74}, %fd165;
	}
	setp.eq.f64 	%p254, %fd165, 0d0000000000000000;
	mov.pred 	%p332, 0;
	mov.f64 	%fd905, %fd18;
	@%p254 bra 	$L__BB0_172;
	abs.f64 	%fd714, %fd165;
	{ // callseq 18, 0
	.param .b64 param0;
	st.param.f64 	[param0], %fd714;
	.param .b64 retval0;
	call.uni (retval0), 
	__internal_accurate_pow, 
	(
	param0
	);
	ld.param.f64 	%fd715, [retval0];
	} // callseq 18
	setp.lt.s32 	%p255, %r74, 0;
	selp.f64 	%fd905, 0dFFF8000000000000, %fd715, %p255;
	mov.pred 	%p332, %p1;
$L__BB0_172:
	add.f64 	%fd717, %fd165, 0d3FE0000000000000;
	{
	.reg .b32 %temp; 
	mov.b64 	{%temp, %r381}, %fd717;
	}
	and.b32  	%r382, %r381, 2146435072;
	setp.ne.s32 	%p256, %r382, 2146435072;
	@%p256 bra 	$L__BB0_177;
	setp.nan.f64 	%p257, %fd165, %fd165;
	@%p257 bra 	$L__BB0_176;
	abs.f64 	%fd718, %fd165;
	setp.neu.f64 	%p258, %fd718, 0d7FF0000000000000;
	@%p258 bra 	$L__BB0_177;
	setp.ne.s32 	%p259, %r22, 1071644672;
	setp.lt.s32 	%p260, %r74, 0;
	selp.b32 	%r384, %r23, %r21, %p259;
	selp.b32 	%r385, %r384, %r21, %p332;
	selp.b32 	%r386, %r385, %r21, %p260;
	mov.b32 	%r387, 0;
	mov.b64 	%fd905, {%r387, %r386};
	bra.uni 	$L__BB0_177;
$L__BB0_176:
	mov.f64 	%fd719, 0d3FE0000000000000;
	add.rn.f64 	%fd905, %fd165, %fd719;
$L__BB0_177:
	setp.eq.f64 	%p261, %fd165, 0d3FF0000000000000;
	add.f64 	%fd720, %fd905, %fd905;
	selp.f64 	%fd721, 0d4000000000000000, %fd720, %p261;
	add.f64 	%fd875, %fd875, %fd721;
	fma.rn.f64 	%fd874, %fd721, %fd721, %fd874;
	mov.u32 	%r478, %r35;
$L__BB0_178:
	setp.gt.u32 	%p262, %r36, -4;
	@%p262 bra 	$L__BB0_109;
	bra.uni 	$L__BB0_80;
$L__BB0_179:
	mov.f64 	%fd828, 0d3FE0000000000000;
	add.rn.f64 	%fd914, %fd198, %fd828;
$L__BB0_180:
	setp.eq.f64 	%p315, %fd198, 0d3FF0000000000000;
	add.f64 	%fd829, %fd914, %fd914;
	selp.f64 	%fd830, 0d4000000000000000, %fd829, %p315;
	add.f64 	%fd875, %fd875, %fd830;
	fma.rn.f64 	%fd874, %fd830, %fd830, %fd874;
	add.s32 	%r479, %r479, 1;
	setp.eq.s32 	%p316, %r479, %r132;
	@%p316 bra 	$L__BB0_109;
	bra.uni 	$L__BB0_113;
$L__BB0_181:
	setp.ge.s32 	%p42, %r131, %r132;
	@%p42 bra 	$L__BB0_265;
	and.b32  	%r86, %r134, 7;
	add.s32 	%r87, %r86, -1;
	and.b32  	%r88, %r134, 3;
	mov.f64 	%fd395, 0d0000000000000000;
	div.rn.f64 	%fd199, %fd395, %fd19;
	sub.f64 	%fd396, %fd395, %fd199;
	div.rn.f64 	%fd397, %fd396, %fd20;
	and.b32  	%r89, %r24, 3;
	div.rn.f64 	%fd398, %fd395, %fd852;
	mul.f64 	%fd200, %fd398, %fd17;
	add.s32 	%r90, %r131, 1;
	add.s32 	%r91, %r131, 2;
	add.s32 	%r92, %r131, 3;
	sub.s32 	%r93, %r131, %r132;
	and.b32  	%r94, %r134, 2147483640;
	and.b32  	%r95, %r134, 1;
	div.rn.f64 	%fd201, %fd397, %fd19;
	mov.b32 	%r484, 1;
	cvt.s64.s32 	%rd75, %r25;
$L__BB0_183:
	setp.gt.s32 	%p51, %r134, 0;
	@%p51 bra 	$L__BB0_184;
	bra.uni 	$L__BB0_187;
$L__BB0_184:
	cvt.rn.f64.u32 	%fd236, %r484;
	mov.b32 	%r485, 0;
$L__BB0_185:
	add.s32 	%r168, %r485, %r20;
	mul.wide.s32 	%rd31, %r168, 8;
	add.s64 	%rd32, %rd3, %rd31;
	ld.global.f64 	%fd399, [%rd32];
	setp.eq.f64 	%p52, %fd399, %fd236;
	@%p52 bra 	$L__BB0_262;
	add.s32 	%r485, %r485, 1;
	setp.ne.s32 	%p53, %r485, %r134;
	@%p53 bra 	$L__BB0_185;
$L__BB0_187:
	setp.lt.s32 	%p54, %r134, 1;
	add.s32 	%r169, %r484, -1;
	mul.lo.s32 	%r99, %r169, %r132;
	@%p54 bra 	$L__BB0_235;
	mov.f64 	%fd942, 0d0000000000000000;
	mov.u32 	%r488, %r131;
	mov.f64 	%fd943, %fd942;
$L__BB0_189:
	setp.lt.u32 	%p123, %r134, 8;
	mov.f64 	%fd955, 0d0000000000000000;
	mov.b32 	%r491, 0;
	@%p123 bra 	$L__BB0_192;
	mov.f64 	%fd955, 0d0000000000000000;
	mov.b32 	%r489, 0;
$L__BB0_191:
	.pragma "nounroll";
	add.s32 	%r223, %r489, %r20;
	mul.wide.s32 	%rd35, %r223, 8;
	add.s64 	%rd36, %rd3, %rd35;
	ld.global.f64 	%fd469, [%rd36];
	add.f64 	%fd470, %fd469, 0dBFF0000000000000;
	cvt.rzi.s32.f64 	%r224, %fd470;
	mad.lo.s32 	%r225, %r224, %r132, %r488;
	mul.wide.s32 	%rd37, %r225, 8;
	add.s64 	%rd38, %rd1, %rd37;
	ld.global.f64 	%fd471, [%rd38];
	add.f64 	%fd472, %fd955, %fd471;
	ld.global.f64 	%fd473, [%rd36+8];
	add.f64 	%fd474, %fd473, 0dBFF0000000000000;
	cvt.rzi.s32.f64 	%r226, %fd474;
	mad.lo.s32 	%r227, %r226, %r132, %r488;
	mul.wide.s32 	%rd39, %r227, 8;
	add.s64 	%rd40, %rd1, %rd39;
	ld.global.f64 	%fd475, [%rd40];
	add.f64 	%fd476, %fd472, %fd475;
	ld.global.f64 	%fd477, [%rd36+16];
	add.f64 	%fd478, %fd477, 0dBFF0000000000000;
	cvt.rzi.s32.f64 	%r228, %fd478;
	mad.lo.s32 	%r229, %r228, %r132, %r488;
	mul.wide.s32 	%rd41, %r229, 8;
	add.s64 	%rd42, %rd1, %rd41;
	ld.global.f64 	%fd479, [%rd42];
	add.f64 	%fd480, %fd476, %fd479;
	ld.global.f64 	%fd481, [%rd36+24];
	add.f64 	%fd482, %fd481, 0dBFF0000000000000;
	cvt.rzi.s32.f64 	%r230, %fd482;
	mad.lo.s32 	%r231, %r230, %r132, %r488;
	mul.wide.s32 	%rd43, %r231, 8;
	add.s64 	%rd44, %rd1, %rd43;
	ld.global.f64 	%fd483, [%rd44];
	add.f64 	%fd484, %fd480, %fd483;
	ld.global.f64 	%fd485, [%rd36+32];
	add.f64 	%fd486, %fd485, 0dBFF0000000000000;
	cvt.rzi.s32.f64 	%r232, %fd486;
	mad.lo.s32 	%r233, %r232, %r132, %r488;
	mul.wide.s32 	%rd45, %r233, 8;
	add.s64 	%rd46, %rd1, %rd45;
	ld.global.f64 	%fd487, [%rd46];
	add.f64 	%fd488, %fd484, %fd487;
	ld.global.f64 	%fd489, [%rd36+40];
	add.f64 	%fd490, %fd489, 0dBFF0000000000000;
	cvt.rzi.s32.f64 	%r234, %fd490;
	mad.lo.s32 	%r235, %r234, %r132, %r488;
	mul.wide.s32 	%rd47, %r235, 8;
	add.s64 	%rd48, %rd1, %rd47;
	ld.global.f64 	%fd491, [%rd48];
	add.f64 	%fd492, %fd488, %fd491;
	ld.global.f64 	%fd493, [%rd36+48];
	add.f64 	%fd494, %fd493, 0dBFF0000000000000;
	cvt.rzi.s32.f64 	%r236, %fd494;
	mad.lo.s32 	%r237, %r236, %r132, %r488;
	mul.wide.s32 	%rd49, %r237, 8;
	add.s64 	%rd50, %rd1, %rd49;
	ld.global.f64 	%fd495, [%rd50];
	add.f64 	%fd496, %fd492, %fd495;
	ld.global.f64 	%fd497, [%rd36+56];
	add.f64 	%fd498, %fd497, 0dBFF0000000000000;
	cvt.rzi.s32.f64 	%r238, %fd498;
	mad.lo.s32 	%r239, %r238, %r132, %r488;
	mul.wide.s32 	%rd51, %r239, 8;
	add.s64 	%rd52, %rd1, %rd51;
	ld.global.f64 	%fd499, [%rd52];
	add.f64 	%fd955, %fd496, %fd499;
	add.s32 	%r489, %r489, 8;
	setp.eq.s32 	%p124, %r489, %r94;
	mov.u32 	%r491, %r94;
	@%p124 bra 	$L__BB0_192;
	bra.uni 	$L__BB0_191;
$L__BB0_192:
	setp.eq.s32 	%p125, %r86, 0;
	@%p125 bra 	$L__BB0_200;
	setp.lt.u32 	%p126, %r87, 3;
	@%p126 bra 	$L__BB0_195;
	add.s32 	%r240, %r491, %r20;
	mul.wide.s32 	%rd53, %r240, 8;
	add.s64 	%rd54, %rd3, %rd53;
	ld.global.f64 	%fd501, [%rd54];
	add.f64 	%fd502, %fd501, 0dBFF0000000000000;
	cvt.rzi.s32.f64 	%r241, %fd502;
	mad.lo.s32 	%r242, %r241, %r132, %r488;
	mul.wide.s32 	%rd55, %r242, 8;
	add.s64 	%rd56, %rd1, %rd55;
	ld.global.f64 	%fd503, [%rd56];
	add.f64 	%fd504, %fd955, %fd503;
	ld.global.f64 	%fd505, [%rd54+8];
	add.f64 	%fd506, %fd505, 0dBFF0000000000000;
	cvt.rzi.s32.f64 	%r243, %fd506;
	mad.lo.s32 	%r244, %r243, %r132, %r488;
	mul.wide.s32 	%rd57, %r244, 8;
	add.s64 	%rd58, %rd1, %rd57;
	ld.global.f64 	%fd507, [%rd58];
	add.f64 	%fd508, %fd504, %fd507;
	ld.global.f64 	%fd509, [%rd54+16];
	add.f64 	%fd510, %fd509, 0dBFF0000000000000;
	cvt.rzi.s32.f64 	%r245, %fd510;
	mad.lo.s32 	%r246, %r245, %r132, %r488;
	mul.wide.s32 	%rd59, %r246, 8;
	add.s64 	%rd60, %rd1, %rd59;
	ld.global.f64 	%fd511, [%rd60];
	add.f64 	%fd512, %fd508, %fd511;
	ld.global.f64 	%fd513, [%rd54+24];
	add.f64 	%fd514, %fd513, 0dBFF0000000000000;
	cvt.rzi.s32.f64 	%r247, %fd514;
	mad.lo.s32 	%r248, %r247, %r132, %r488;
	mul.wide.s32 	%rd61, %r248, 8;
	add.s64 	%rd62, %rd1, %rd61;
	ld.global.f64 	%fd515, [%rd62];
	add.f64 	%fd955, %fd512, %fd515;
	add.s32 	%r491, %r491, 4;
$L__BB0_195:
	setp.eq.s32 	%p127, %r88, 0;
	@%p127 bra 	$L__BB0_200;
	setp.eq.s32 	%p128, %r88, 1;
	@%p128 bra 	$L__BB0_198;
	add.s32 	%r249, %r491, %r20;
	mul.wide.s32 	%rd63, %r249, 8;
	add.s64 	%rd64, %rd3, %rd63;
	ld.global.f64 	%fd517, [%rd64];
	add.f64 	%fd518, %fd517, 0dBFF0000000000000;
	cvt.rzi.s32.f64 	%r250, %fd518;
	mad.lo.s32 	%r251, %r250, %r132, %r488;
	mul.wide.s32 	%rd65, %r251, 8;
	add.s64 	%rd66, %rd1, %rd65;
	ld.global.f64 	%fd519, [%rd66];
	add.f64 	%fd520, %fd955, %fd519;
	ld.global.f64 	%fd521, [%rd64+8];
	add.f64 	%fd522, %fd521, 0dBFF0000000000000;
	cvt.rzi.s32.f64 	%r252, %fd522;
	mad.lo.s32 	%r253, %r252, %r132, %r488;
	mul.wide.s32 	%rd67, %r253, 8;
	add.s64 	%rd68, %rd1, %rd67;
	ld.global.f64 	%fd523, [%rd68];
	add.f64 	%fd955, %fd520, %fd523;
	add.s32 	%r491, %r491, 2;
$L__BB0_198:
	setp.eq.s32 	%p129, %r95, 0;
	@%p129 bra 	$L__BB0_200;
	add.s32 	%r254, %r491, %r20;
	mul.wide.s32 	%rd69, %r254, 8;
	add.s64 	%rd70, %rd3, %rd69;
	ld.global.f64 	%fd524, [%rd70];
	add.f64 	%fd525, %fd524, 0dBFF0000000000000;
	cvt.rzi.s32.f64 	%r255, %fd525;
	mad.lo.s32 	%r256, %r255, %r132, %r488;
	mul.wide.s32 	%rd71, %r256, 8;
	add.s64 	%rd72, %rd1, %rd71;
	ld.global.f64 	%fd526, [%rd72];
	add.f64 	%fd955, %fd955, %fd526;
$L__BB0_200:
	div.rn.f64 	%fd527, %fd955, %fd852;
	mul.f64 	%fd528, %fd527, %fd17;
	add.s32 	%r257, %r488, %r99;
	mul.wide.s32 	%rd73, %r257, 8;
	add.s64 	%rd74, %rd1, %rd73;
	ld.global.f64 	%fd529, [%rd74];
	div.rn.f64 	%fd288, %fd529, %fd528;
	{
	.reg .b32 %temp; 
	mov.b64 	{%temp, %r120}, %fd288;
	}
	setp.eq.f64 	%p131, %fd288, 0d0000000000000000;
	mov.pred 	%p341, 0;
	mov.f64 	%fd948, %fd18;
	@%p131 bra 	$L__BB0_202;
	abs.f64 	%fd530, %fd288;
	{ // callseq 7, 0
	.param .b64 param0;
	st.param.f64 	[param0], %fd530;
	.param .b64 retval0;
	call.uni (retval0), 
	__internal_accurate_pow, 
	(
	param0
	);
	ld.param.f64 	%fd531, [retval0];
	} // callseq 7
	setp.lt.s32 	%p132, %r120, 0;
	selp.f64 	%fd948, 0dFFF8000000000000, %fd531, %p132;
	mov.pred 	%p341, %p1;
$L__BB0_202:
	add.f64 	%fd533, %fd288, 0d3FE0000000000000;
	{
	.reg .b32 %temp; 
	mov.b64 	{%temp, %r258}, %fd533;
	}
	and.b32  	%r259, %r258, 2146435072;
	setp.ne.s32 	%p133, %r259, 2146435072;
	@%p133 bra 	$L__BB0_264;
	setp.nan.f64 	%p134, %fd288, %fd288;
	@%p134 bra 	$L__BB0_263;
	abs.f64 	%fd534, %fd288;
	setp.neu.f64 	%p135, %fd534, 0d7FF0000000000000;
	@%p135 bra 	$L__BB0_264;
	setp.ne.s32 	%p136, %r22, 1071644672;
	setp.lt.s32 	%p137, %r120, 0;
	selp.b32 	%r261, %r23, %r21, %p136;
	selp.b32 	%r262, %r261, %r21, %p341;
	selp.b32 	%r263, %r262, %r21, %p137;
	mov.b32 	%r264, 0;
	mov.b64 	%fd948, {%r264, %r263};
	bra.uni 	$L__BB0_264;
$L__BB0_206:
	add.s32 	%r192, %r487, %r99;
	mul.wide.s32 	%rd34, %r192, 8;
	add.s64 	%rd9, %rd1, %rd34;
	ld.global.f64 	%fd429, [%rd9];
	div.rn.f64 	%fd204, %fd429, %fd200;
	{
	.reg .b32 %temp; 
	mov.b64 	{%temp, %r101}, %fd204;
	}
	setp.eq.f64 	%p87, %fd204, 0d0000000000000000;
	mov.pred 	%p334, 0;
	mov.f64 	%fd925, %fd18;
	@%p87 bra 	$L__BB0_208;
	abs.f64 	%fd430, %fd204;
	{ // callseq 3, 0
	.param .b64 param0;
	st.param.f64 	[param0], %fd430;
	.param .b64 retval0;
	call.uni (retval0), 
	__internal_accurate_pow, 
	(
	param0
	);
	ld.param.f64 	%fd431, [retval0];
	} // callseq 3
	setp.lt.s32 	%p88, %r101, 0;
	selp.f64 	%fd925, 0dFFF8000000000000, %fd431, %p88;
	mov.pred 	%p334, %p1;
$L__BB0_208:
	add.f64 	%fd433, %fd204, 0d3FE0000000000000;
	{
	.reg .b32 %temp; 
	mov.b64 	{%temp, %r193}, %fd433;
	}
	and.b32  	%r194, %r193, 2146435072;
	setp.ne.s32 	%p89, %r194, 2146435072;
	@%p89 bra 	$L__BB0_213;
	setp.nan.f64 	%p90, %fd204, %fd204;
	@%p90 bra 	$L__BB0_212;
	abs.f64 	%fd434, %fd204;
	setp.neu.f64 	%p91, %fd434, 0d7FF0000000000000;
	@%p91 bra 	$L__BB0_213;
	setp.ne.s32 	%p92, %r22, 1071644672;
	setp.lt.s32 	%p93, %r101, 0;
	selp.b32 	%r196, %r23, %r21, %p92;
	selp.b32 	%r197, %r196, %r21, %p334;
	selp.b32 	%r198, %r197, %r21, %p93;
	mov.b32 	%r199, 0;
	mov.b64 	%fd925, {%r199, %r198};
	bra.uni 	$L__BB0_213;
$L__BB0_212:
	mov.f64 	%fd435, 0d3FE0000000000000;
	add.rn.f64 	%fd925, %fd204, %fd435;
$L__BB0_213:
	setp.eq.f64 	%p95, %fd204, 0d3FF0000000000000;
	add.f64 	%fd436, %fd925, %fd925;
	selp.f64 	%fd437, 0d4000000000000000, %fd436, %p95;
	add.f64 	%fd210, %fd942, %fd437;
	fma.rn.f64 	%fd211, %fd437, %fd437, %fd943;
	ld.global.f64 	%fd438, [%rd9+8];
	div.rn.f64 	%fd212, %fd438, %fd200;
	{
	.reg .b32 %temp; 
	mov.b64 	{%temp, %r102}, %fd212;
	}
	setp.eq.f64 	%p96, %fd212, 0d0000000000000000;
	mov.pred 	%p335, 0;
	mov.f64 	%fd927, %fd18;
	@%p96 bra 	$L__BB0_215;
	abs.f64 	%fd439, %fd212;
	{ // callseq 4, 0
	.param .b64 param0;
	st.param.f64 	[param0], %fd439;
	.param .b64 retval0;
	call.uni (retval0), 
	__internal_accurate_pow, 
	(
	param0
	);
	ld.param.f64 	%fd440, [retval0];
	} // callseq 4
	setp.lt.s32 	%p97, %r102, 0;
	selp.f64 	%fd927, 0dFFF8000000000000, %fd440, %p97;
	mov.pred 	%p335, %p1;
$L__BB0_215:
	add.f64 	%fd442, %fd212, 0d3FE0000000000000;
	{
	.reg .b32 %temp; 
	mov.b64 	{%temp, %r200}, %fd442;
	}
	and.b32  	%r201, %r200, 2146435072;
	setp.ne.s32 	%p98, %r201, 2146435072;
	@%p98 bra 	$L__BB0_220;
	setp.nan.f64 	%p99, %fd212, %fd212;
	@%p99 bra 	$L__BB0_219;
	abs.f64 	%fd443, %fd212;
	setp.neu.f64 	%p100, %fd443, 0d7FF0000000000000;
	@%p100 bra 	$L__BB0_220;
	setp.ne.s32 	%p101, %r22, 1071644672;
	setp.lt.s32 	%p102, %r102, 0;
	selp.b32 	%r203, %r23, %r21, %p101;
	selp.b32 	%r204, %r203, %r21, %p335;
	selp.b32 	%r205, %r204, %r21, %p102;
	mov.b32 	%r206, 0;
	mov.b64 	%fd927, {%r206, %r205};
	bra.uni 	$L__BB0_220;
$L__BB0_219:
	mov.f64 	%fd444, 0d3FE0000000000000;
	add.rn.f64 	%fd927, %fd212, %fd444;
$L__BB0_220:
	setp.eq.f64 	%p104, %fd212, 0d3FF0000000000000;
	add.f64 	%fd445, %fd927, %fd927;
	selp.f64 	%fd446, 0d4000000000000000, %fd445, %p104;
	add.f64 	%fd218, %fd210, %fd446;
	fma.rn.f64 	%fd219, %fd446, %fd446, %fd211;
	ld.global.f64 	%fd447, [%rd9+16];
	div.rn.f64 	%fd220, %fd447, %fd200;
	{
	.reg .b32 %temp; 
	mov.b64 	{%temp, %r103}, %fd220;
	}
	setp.eq.f64 	%p105, %fd220, 0d0000000000000000;
	mov.pred 	%p336, 0;
	mov.f64 	%fd929, %fd18;
	@%p105 bra 	$L__BB0_222;
	abs.f64 	%fd448, %fd220;
	{ // callseq 5, 0
	.param .b64 param0;
	st.param.f64 	[param0], %fd448;
	.param .b64 retval0;
	call.uni (retval0), 
	__internal_accurate_pow, 
	(
	param0
	);
	ld.param.f64 	%fd449, [retval0];
	} // callseq 5
	setp.lt.s32 	%p106, %r103, 0;
	selp.f64 	%fd929, 0dFFF8000000000000, %fd449, %p106;
	mov.pred 	%p336, %p1;
$L__BB0_222:
	add.f64 	%fd451, %fd220, 0d3FE0000000000000;
	{
	.reg .b32 %temp; 
	mov.b64 	{%temp, %r207}, %fd451;
	}
	and.b32  	%r208, %r207, 2146435072;
	setp.ne.s32 	%p107, %r208, 2146435072;
	@%p107 bra 	$L__BB0_227;
	setp.nan.f64 	%p108, %fd220, %fd220;
	@%p108 bra 	$L__BB0_226;
	abs.f64 	%fd452, %fd220;
	setp.neu.f64 	%p109, %fd452, 0d7FF0000000000000;
	@%p109 bra 	$L__BB0_227;
	setp.ne.s32 	%p110, %r22, 1071644672;
	setp.lt.s32 	%p111, %r103, 0;
	selp.b32 	%r210, %r23, %r21, %p110;
	selp.b32 	%r211, %r210, %r21, %p336;
	selp.b32 	%r212, %r211, %r21, %p111;
	mov.b32 	%r213, 0;
	mov.b64 	%fd929, {%r213, %r212};
	bra.uni 	$L__BB0_227;
$L__BB0_226:
	mov.f64 	%fd453, 0d3FE0000000000000;
	add.rn.f64 	%fd929, %fd220, %fd453;
$L__BB0_227:
	setp.eq.f64 	%p113, %fd220, 0d3FF0000000000000;
	add.f64 	%fd454, %fd929, %fd929;
	selp.f64 	%fd455, 0d4000000000000000, %fd454, %p113;
	add.f64 	%fd226, %fd218, %fd455;
	fma.rn.f64 	%fd227, %fd455, %fd455, %fd219;
	ld.global.f64 	%fd456, [%rd9+24];
	div.rn.f64 	%fd228, %fd456, %fd200;
	{
	.reg .b32 %temp; 
	mov.b64 	{%temp, %r104}, %fd228;
	}
	setp.eq.f64 	%p114, %fd228, 0d0000000000000000;
	mov.pred 	%p337, 0;
	mov.f64 	%fd931, %fd18;
	@%p114 bra 	$L__BB0_229;
	abs.f64 	%fd457, %fd228;
	{ // callseq 6, 0
	.param .b64 param0;
	st.param.f64 	[param0], %fd457;
	.param .b64 retval0;
	call.uni (retval0), 
	__internal_accurate_pow, 
	(
	param0
	);
	ld.param.f64 	%fd458, [retval0];
	} // callseq 6
	setp.lt.s32 	%p115, %r104, 0;
	selp.f64 	%fd931, 0dFFF8000000000000, %fd458, %p115;
	mov.pred 	%p337, %p1;
$L__BB0_229:
	add.f64 	%fd460, %fd228, 0d3FE0000000000000;
	{
	.reg .b32 %temp; 
	mov.b64 	{%temp, %r214}, %fd460;
	}
	and.b32  	%r215, %r214, 2146435072;
	setp.ne.s32 	%p116, %r215, 2146435072;
	@%p116 bra 	$L__BB0_234;
	setp.nan.f64 	%p117, %fd228, %fd228;
	@%p117 bra 	$L__BB0_233;
	abs.f64 	%fd461, %fd228;
	setp.neu.f64 	%p118, %fd461, 0d7FF0000000000000;
	@%p118 bra 	$L__BB0_234;
	setp.ne.s32 	%p119, %r22, 1071644672;
	setp.lt.s32 	%p120, %r104, 0;
	selp.b32 	%r217, %r23, %r21, %p119;
	selp.b32 	%r218, %r217, %r21, %p337;
	selp.b32 	%r219, %r218, %r21, %p120;
	mov.b32 	%r220, 0;
	mov.b64 	%fd931, {%r220, %r219};
	bra.uni 	$L__BB0_234;
$L__BB0_233:
	mov.f64 	%fd462, 0d3FE0000000000000;
	add.rn.f64 	%fd931, %fd228, %fd462;
$L__BB0_234:
	setp.eq.f64 	%p121, %fd228, 0d3FF0000000000000;
	add.f64 	%fd463, %fd931, %fd931;
	selp.f64 	%fd464, 0d4000000000000000, %fd463, %p121;
	add.f64 	%fd942, %fd226, %fd464;
	fma.rn.f64 	%fd943, %fd464, %fd464, %fd227;
	add.s32 	%r487, %r487, 4;
	setp.eq.s32 	%p122, %r487, %r132;
	@%p122 bra 	$L__BB0_261;
	bra.uni 	$L__BB0_206;
$L__BB0_235:
	setp.eq.s32 	%p55, %r89, 0;
	mov.f64 	%fd942, 0d0000000000000000;
	mov.u32 	%r487, %r131;
	mov.f64 	%fd943, %fd942;
	@%p55 bra 	$L__BB0_260;
	add.s32 	%r170, %r131, %r99;
	mul.wide.s32 	%rd33, %r170, 8;
	add.s64 	%rd10, %rd1, %rd33;
	ld.global.f64 	%fd402, [%rd10];
	div.rn.f64 	%fd237, %fd402, %fd200;
	{
	.reg .b32 %temp; 
	mov.b64 	{%temp, %r107}, %fd237;
	}
	setp.eq.f64 	%p57, %fd237, 0d0000000000000000;
	mov.pred 	%p338, 0;
	mov.f64 	%fd933, %fd18;
	@%p57 bra 	$L__BB0_238;
	abs.f64 	%fd403, %fd237;
	{ // callseq 0, 0
	.param .b64 param0;
	st.param.f64 	[param0], %fd403;
	.param .b64 retval0;
	call.uni (retval0), 
	__internal_accurate_pow, 
	(
	param0
	);
	ld.param.f64 	%fd404, [retval0];
	} // callseq 0
	setp.lt.s32 	%p58, %r107, 0;
	selp.f64 	%fd933, 0dFFF8000000000000, %fd404, %p58;
	mov.pred 	%p338, %p1;
$L__BB0_238:
	add.f64 	%fd406, %fd237, 0d3FE0000000000000;
	{
	.reg .b32 %temp; 
	mov.b64 	{%temp, %r171}, %fd406;
	}
	and.b32  	%r172, %r171, 2146435072;
	setp.ne.s32 	%p59, %r172, 2146435072;
	@%p59 bra 	$L__BB0_243;
	setp.nan.f64 	%p60, %fd237, %fd237;
	@%p60 bra 	$L__BB0_242;
	abs.f64 	%fd407, %fd237;
	setp.neu.f64 	%p61, %fd407, 0d7FF0000000000000;
	@%p61 bra 	$L__BB0_243;
	setp.ne.s32 	%p62, %r22, 1071644672;
	setp.lt.s32 	%p63, %r107, 0;
	selp.b32 	%r174, %r23, %r21, %p62;
	selp.b32 	%r175, %r174, %r21, %p338;
	selp.b32 	%r176, %r175, %r21, %p63;
	mov.b32 	%r177, 0;
	mov.b64 	%fd933, {%r177, %r176};
	bra.uni 	$L__BB0_243;
$L__BB0_242:
	mov.f64 	%fd408, 0d3FE0000000000000;
	add.rn.f64 	%fd933, %fd237, %fd408;
$L__BB0_243:
	setp.eq.s32 	%p64, %r89, 1;
	setp.eq.f64 	%p65, %fd237, 0d3FF0000000000000;
	add.f64 	%fd409, %fd933, %fd933;
	selp.f64 	%fd410, 0d4000000000000000, %fd409, %p65;
	add.f64 	%fd942, %fd410, 0d0000000000000000;
	mul.f64 	%fd943, %fd410, %fd410;
	mov.u32 	%r487, %r90;
	@%p64 bra 	$L__BB0_260;
	ld.global.f64 	%fd411, [%rd10+8];
	div.rn.f64 	%fd245, %fd411, %fd200;
	{
	.reg .b32 %temp; 
	mov.b64 	{%temp, %r108}, %fd245;
	}
	setp.eq.f64 	%p67, %fd245, 0d0000000000000000;
	mov.pred 	%p339, 0;
	mov.f64 	%fd935, %fd18;
	@%p67 bra 	$L__BB0_246;
	abs.f64 	%fd412, %fd245;
	{ // callseq 1, 0
	.param .b64 param0;
	st.param.f64 	[param0], %fd412;
	.param .b64 retval0;
	call.uni (retval0), 
	__internal_accurate_pow, 
	(
	param0
	);
	ld.param.f64 	%fd413, [retval0];
	} // callseq 1
	setp.lt.s32 	%p68, %r108, 0;
	selp.f64 	%fd935, 0dFFF8000000000000, %fd413, %p68;
	mov.pred 	%p339, %p1;
$L__BB0_246:
	add.f64 	%fd415, %fd245, 0d3FE0000000000000;
	{
	.reg .b32 %temp; 
	mov.b64 	{%temp, %r178}, %fd415;
	}
	and.b32  	%r179, %r178, 2146435072;
	setp.ne.s32 	%p69, %r179, 2146435072;
	@%p69 bra 	$L__BB0_251;
	setp.nan.f64 	%p70, %fd245, %fd245;
	@%p70 bra 	$L__BB0_250;
	abs.f64 	%fd416, %fd245;
	setp.neu.f64 	%p71, %fd416, 0d7FF0000000000000;
	@%p71 bra 	$L__BB0_251;
	setp.ne.s32 	%p72, %r22, 1071644672;
	setp.lt.s32 	%p73, %r108, 0;
	selp.b32 	%r181, %r23, %r21, %p72;
	selp.b32 	%r182, %r181, %r21, %p339;
	selp.b32 	%r183, %r182, %r21, %p73;
	mov.b32 	%r184, 0;
	mov.b64 	%fd935, {%r184, %r183};
	bra.uni 	$L__BB0_251;
$L__BB0_250:
	mov.f64 	%fd417, 0d3FE0000000000000;
	add.rn.f64 	%fd935, %fd245, %fd417;
$L__BB0_251:
	setp.eq.s32 	%p74, %r89, 2;
	setp.eq.f64 	%p75, %fd245, 0d3FF0000000000000;
	add.f64 	%fd418, %fd935, %fd935;
	selp.f64 	%fd419, 0d4000000000000000, %fd418, %p75;
	add.f64 	%fd942, %fd942, %fd419;
	fma.rn.f64 	%fd943, %fd419, %fd419, %fd943;
	mov.u32 	%r487, %r91;
	@%p74 bra 	$L__BB0_260;
	ld.global.f64 	%fd420, [%rd10+16];
	div.rn.f64 	%fd253, %fd420, %fd200;
	{
	.reg .b32 %temp; 
	mov.b64 	{%temp, %r109}, %fd253;
	}
	setp.eq.f64 	%p77, %fd253, 0d0000000000000000;
	mov.pred 	%p340, 0;
	mov.f64 	%fd937, %fd18;
	@%p77 bra 	$L__BB0_254;
	abs.f64 	%fd421, %fd253;
	{ // callseq 2, 0
	.param .b64 param0;
	st.param.f64 	[param0], %fd421;
	.param .b64 retval0;
	call.uni (retval0), 
	__internal_accurate_pow, 
	(
	param0
	);
	ld.param.f64 	%fd422, [retval0];
	} // callseq 2
	setp.lt.s32 	%p78, %r109, 0;
	selp.f64 	%fd937, 0dFFF8000000000000, %fd422, %p78;
	mov.pred 	%p340, %p1;
$L__BB0_254:
	add.f64 	%fd424, %fd253, 0d3FE0000000000000;
	{
	.reg .b32 %temp; 
	mov.b64 	{%temp, %r185}, %fd424;
	}
	and.b32  	%r186, %r185, 2146435072;
	setp.ne.s32 	%p79, %r186, 2146435072;
	@%p79 bra 	$L__BB0_259;
	setp.nan.f64 	%p80, %fd253, %fd253;
	@%p80 bra 	$L__BB0_258;
	abs.f64 	%fd425, %fd253;
	setp.neu.f64 	%p81, %fd425, 0d7FF0000000000000;
	@%p81 bra 	$L__BB0_259;
	setp.ne.s32 	%p82, %r22, 1071644672;
	setp.lt.s32 	%p83, %r109, 0;
	selp.b32 	%r188, %r23, %r21, %p82;
	selp.b32 	%r189, %r188, %r21, %p340;
	selp.b32 	%r190, %r189, %r21, %p83;
	mov.b32 	%r191, 0;
	mov.b64 	%fd937, {%r191, %r190};
	bra.uni 	$L__BB0_259;
$L__BB0_258:
	mov.f64 	%fd426, 0d3FE0000000000000;
	add.rn.f64 	%fd937, %fd253, %fd426;
$L__BB0_259:
	setp.eq.f64 	%p84, %fd253, 0d3FF0000000000000;
	add.f64 	%fd427, %fd937, %fd937;
	selp.f64 	%fd428, 0d4000000000000000, %fd427, %p84;
	add.f64 	%fd942, %fd942, %fd428;
	fma.rn.f64 	%fd943, %fd428, %fd428, %fd943;
	mov.u32 	%r487, %r92;
$L__BB0_260:
	setp.gt.u32 	%p85, %r93, -4;
	@%p85 bra 	$L__BB0_261;
	bra.uni 	$L__BB0_206;
$L__BB0_261:
	div.rn.f64 	%fd538, %fd942, %fd21;
	mul.f64 	%fd539, %fd942, %fd942;
	div.rn.f64 	%fd540, %fd539, %fd21;
	sub.f64 	%fd541, %fd943, %fd540;
	div.rn.f64 	%fd542, %fd541, %fd22;
	sub.f64 	%fd543, %fd199, %fd538;
	mul.f64 	%fd544, %fd543, %fd543;
	div.rn.f64 	%fd545, %fd542, %fd21;
	add.f64 	%fd546, %fd201, %fd545;
	div.rn.f64 	%fd547, %fd544, %fd546;
	cvt.s64.s32 	%rd76, %r484;
	add.s64 	%rd77, %rd76, %rd75;
	shl.b64 	%rd78, %rd77, 3;
	add.s64 	%rd79, %rd2, %rd78;
	st.global.f64 	[%rd79+-8], %fd547;
$L__BB0_262:
	add.s32 	%r106, %r484, 1;
	setp.eq.s32 	%p140, %r484, %r133;
	mov.u32 	%r484, %r106;
	@%p140 bra 	$L__BB0_277;
	bra.uni 	$L__BB0_183;
$L__BB0_263:
	mov.f64 	%fd535, 0d3FE0000000000000;
	add.rn.f64 	%fd948, %fd288, %fd535;
$L__BB0_264:
	setp.eq.f64 	%p138, %fd288, 0d3FF0000000000000;
	add.f64 	%fd536, %fd948, %fd948;
	selp.f64 	%fd537, 0d4000000000000000, %fd536, %p138;
	add.f64 	%fd942, %fd942, %fd537;
	fma.rn.f64 	%fd943, %fd537, %fd537, %fd943;
	add.s32 	%r488, %r488, 1;
	setp.eq.s32 	%p139, %r488, %r132;
	@%p139 bra 	$L__BB0_261;
	bra.uni 	$L__BB0_189;
$L__BB0_265:
	setp.lt.s32 	%p43, %r134, 1;
	@%p43 bra 	$L__BB0_272;
	mov.f64 	%fd382, 0d0000000000000000;
	div.rn.f64 	%fd383, %fd382, %fd19;
	sub.f64 	%fd384, %fd382, %fd383;
	div.rn.f64 	%fd385, %fd384, %fd20;
	div.rn.f64 	%fd386, %fd382, %fd21;
	sub.f64 	%fd387, %fd382, %fd386;
	div.rn.f64 	%fd388, %fd387, %fd22;
	sub.f64 	%fd389, %fd383, %fd386;
	mul.f64 	%fd390, %fd389, %fd389;
	div.rn.f64 	%fd391, %fd385, %fd19;
	div.rn.f64 	%fd392, %fd388, %fd21;
	add.f64 	%fd393, %fd391, %fd392;
	div.rn.f64 	%fd289, %fd390, %fd393;
	add.s32 	%r121, %r25, -1;
	mov.b32 	%r493, 1;
$L__BB0_267:
	mov.u32 	%r122, %r493;
	cvt.rn.f64.u32 	%fd290, %r122;
	mov.b32 	%r494, 0;
$L__BB0_268:
	add.s32 	%r164, %r494, %r20;
	mul.wide.s32 	%rd27, %r164, 8;
	add.s64 	%rd28, %rd3, %rd27;
	ld.global.f64 	%fd394, [%rd28];
	setp.eq.f64 	%p48, %fd394, %fd290;
	@%p48 bra 	$L__BB0_271;
	add.s32 	%r494, %r494, 1;
	setp.eq.s32 	%p49, %r494, %r134;
	@%p49 bra 	$L__BB0_270;
	bra.uni 	$L__BB0_268;
$L__BB0_270:
	add.s32 	%r165, %r122, %r121;
	mul.wide.s32 	%rd29, %r165, 8;
	add.s64 	%rd30, %rd2, %rd29;
	st.global.f64 	[%rd30], %fd289;
$L__BB0_271:
	add.s32 	%r493, %r122, 1;
	setp.eq.s32 	%p50, %r122, %r133;
	@%p50 bra 	$L__BB0_277;
	bra.uni 	$L__BB0_267;
$L__BB0_272:
	setp.eq.s32 	%p44, %r133, 1;
	mov.b32 	%r496, 0;
	@%p44 bra 	$L__BB0_275;
	and.b32  	%r496, %r133, 2147483646;
	mov.f64 	%fd357, 0d0000000000000000;
	div.rn.f64 	%fd358, %fd357, %fd19;
	sub.f64 	%fd359, %fd357, %fd358;
	div.rn.f64 	%fd360, %fd359, %fd20;
	div.rn.f64 	%fd361, %fd357, %fd21;
	sub.f64 	%fd362, %fd357, %fd361;
	div.rn.f64 	%fd363, %fd362, %fd22;
	sub.f64 	%fd364, %fd358, %fd361;
	mul.f64 	%fd365, %fd364, %fd364;
	div.rn.f64 	%fd366, %fd360, %fd19;
	div.rn.f64 	%fd367, %fd363, %fd21;
	add.f64 	%fd368, %fd366, %fd367;
	div.rn.f64 	%fd291, %fd365, %fd368;
	add.s32 	%r127, %r25, -1;
	mov.b32 	%r495, 1;
$L__BB0_274:
	add.s32 	%r158, %r495, %r127;
	mul.wide.s32 	%rd23, %r158, 8;
	add.s64 	%rd24, %rd2, %rd23;
	st.global.f64 	[%rd24], %fd291;
	st.global.f64 	[%rd24+8], %fd291;
	add.s32 	%r129, %r495, 2;
	add.s32 	%r159, %r495, 1;
	setp.ne.s32 	%p45, %r159, %r496;
	mov.u32 	%r495, %r129;
	@%p45 bra 	$L__BB0_274;
$L__BB0_275:
	and.b32  	%r160, %r133, 1;
	setp.eq.b32 	%p46, %r160, 1;
	not.pred 	%p47, %p46;
	@%p47 bra 	$L__BB0_277;
	mov.f64 	%fd369, 0d0000000000000000;
	div.rn.f64 	%fd370, %fd369, %fd19;
	sub.f64 	%fd371, %fd369, %fd370;
	div.rn.f64 	%fd372, %fd371, %fd20;
	div.rn.f64 	%fd373, %fd369, %fd21;
	sub.f64 	%fd374, %fd369, %fd373;
	div.rn.f64 	%fd375, %fd374, %fd22;
	sub.f64 	%fd376, %fd370, %fd373;
	mul.f64 	%fd377, %fd376, %fd376;
	div.rn.f64 	%fd378, %fd372, %fd19;
	div.rn.f64 	%fd379, %fd375, %fd21;
	add.f64 	%fd380, %fd378, %fd379;
	div.rn.f64 	%fd381, %fd377, %fd380;
	add.s32 	%r161, %r496, %r25;
	mul.wide.s32 	%rd25, %r161, 8;
	add.s64 	%rd26, %rd2, %rd25;
	st.global.f64 	[%rd26], %fd381;
$L__BB0_277:
	ret;

}
.func  (.param .b64 func_retval0) __internal_accurate_pow(
	.param .b64 __internal_accurate_pow_param_0
)
{
	.reg .pred 	%p<8>;
	.reg .b32 	%r<49>;
	.reg .b32 	%f<3>;
	.reg .b64 	%fd<109>;

	ld.param.f64 	%fd10, [__internal_accurate_pow_param_0];
	{
	.reg .b32 %temp; 
	mov.b64 	{%temp, %r46}, %fd10;
	}
	{
	.reg .b32 %temp; 
	mov.b64 	{%r45, %temp}, %fd10;
	}
	shr.u32 	%r47, %r46, 20;
	setp.gt.u32 	%p1, %r46, 1048575;
	@%p1 bra 	$L__BB1_2;
	mul.f64 	%fd11, %fd10, 0d4350000000000000;
	{
	.reg .b32 %temp; 
	mov.b64 	{%temp, %r46}, %fd11;
	}
	{
	.reg .b32 %temp; 
	mov.b64 	{%r45, %temp}, %fd11;
	}
	shr.u32 	%r16, %r46, 20;
	add.s32 	%r47, %r16, -54;
$L__BB1_2:
	add.s32 	%r48, %r47, -1023;
	and.b32  	%r17, %r46, -2146435073;
	or.b32  	%r18, %r17, 1072693248;
	mov.b64 	%fd107, {%r45, %r18};
	setp.lt.u32 	%p2, %r18, 1073127583;
	@%p2 bra 	$L__BB1_4;
	{
	.reg .b32 %temp; 
	mov.b64 	{%r19, %temp}, %fd107;
	}
	{
	.reg .b32 %temp; 
	mov.b64 	{%temp, %r20}, %fd107;
	}
	add.s32 	%r21, %r20, -1048576;
	mov.b64 	%fd107, {%r19, %r21};
	add.s32 	%r48, %r47, -1022;
$L__BB1_4:
	add.f64 	%fd12, %fd107, 0dBFF0000000000000;
	add.f64 	%fd13, %fd107, 0d3FF0000000000000;
	rcp.approx.ftz.f64 	%fd14, %fd13;
	neg.f64 	%fd15, %fd13;
	fma.rn.f64 	%fd16, %fd15, %fd14, 0d3FF0000000000000;
	fma.rn.f64 	%fd17, %fd16, %fd16, %fd16;
	fma.rn.f64 	%fd18, %fd17, %fd14, %fd14;
	mul.f64 	%fd19, %fd12, %fd18;
	fma.rn.f64 	%fd20, %fd12, %fd18, %fd19;
	mul.f64 	%fd21, %fd20, %fd20;
	fma.rn.f64 	%fd22, %fd21, 0d3EB0F5FF7D2CAFE2, 0d3ED0F5D241AD3B5A;
	fma.rn.f64 	%fd23, %fd22, %fd21, 0d3EF3B20A75488A3F;
	fma.rn.f64 	%fd24, %fd23, %fd21, 0d3F1745CDE4FAECD5;
	fma.rn.f64 	%fd25, %fd24, %fd21, 0d3F3C71C7258A578B;
	fma.rn.f64 	%fd26, %fd25, %fd21, 0d3F6249249242B910;
	fma.rn.f64 	%fd27, %fd26, %fd21, 0d3F89999999999DFB;
	sub.f64 	%fd28, %fd12, %fd20;
	add.f64 	%fd29, %fd28, %fd28;
	neg.f64 	%fd30, %fd20;
	fma.rn.f64 	%fd31, %fd30, %fd12, %fd29;
	mul.f64 	%fd32, %fd18, %fd31;
	fma.rn.f64 	%fd33, %fd21, %fd27, 0d3FB5555555555555;
	mov.f64 	%fd34, 0d3FB5555555555555;
	sub.f64 	%fd35, %fd34, %fd33;
	fma.rn.f64 	%fd36, %fd21, %fd27, %fd35;
	add.f64 	%fd37, %fd36, 0dBC46A4CB00B9E7B0;
	add.f64 	%fd38, %fd33, %fd37;
	sub.f64 	%fd39, %fd33, %fd38;
	add.f64 	%fd40, %fd37, %fd39;
	mul.rn.f64 	%fd41, %fd20, %fd20;
	neg.f64 	%fd42, %fd41;
	fma.rn.f64 	%fd43, %fd20, %fd20, %fd42;
	{
	.reg .b32 %temp; 
	mov.b64 	{%r22, %temp}, %fd32;
	}
	{
	.reg .b32 %temp; 
	mov.b64 	{%temp, %r23}, %fd32;
	}
	add.s32 	%r24, %r23, 1048576;
	mov.b64 	%fd44, {%r22, %r24};
	fma.rn.f64 	%fd45, %fd20, %fd44, %fd43;
	mul.rn.f64 	%fd46, %fd41, %fd20;
	neg.f64 	%fd47, %fd46;
	fma.rn.f64 	%fd48, %fd41, %fd20, %fd47;
	fma.rn.f64 	%fd49, %fd41, %fd32, %fd48;
	fma.rn.f64 	%fd50, %fd45, %fd20, %fd49;
	mul.rn.f64 	%fd51, %fd38, %fd46;
	neg.f64 	%fd52, %fd51;
	fma.rn.f64 	%fd53, %fd38, %fd46, %fd52;
	fma.rn.f64 	%fd54, %fd38, %fd50, %fd53;
	fma.rn.f64 	%fd55, %fd40, %fd46, %fd54;
	add.f64 	%fd56, %fd51, %fd55;
	sub.f64 	%fd57, %fd51, %fd56;
	add.f64 	%fd58, %fd55, %fd57;
	add.f64 	%fd59, %fd20, %fd56;
	sub.f64 	%fd60, %fd20, %fd59;
	add.f64 	%fd61, %fd56, %fd60;
	add.f64 	%fd62, %fd58, %fd61;
	add.f64 	%fd63, %fd32, %fd62;
	add.f64 	%fd64, %fd59, %fd63;
	sub.f64 	%fd65, %fd59, %fd64;
	add.f64 	%fd66, %fd63, %fd65;
	xor.b32  	%r25, %r48, -2147483648;
	mov.b32 	%r26, 1127219200;
	mov.b64 	%fd67, {%r25, %r26};
	mov.b32 	%r27, -2147483648;
	mov.b64 	%fd68, {%r27, %r26};
	sub.f64 	%fd69, %fd67, %fd68;
	fma.rn.f64 	%fd70, %fd69, 0d3FE62E42FEFA39EF, %fd64;
	fma.rn.f64 	%fd71, %fd69, 0dBFE62E42FEFA39EF, %fd70;
	sub.f64 	%fd72, %fd71, %fd64;
	sub.f64 	%fd73, %fd66, %fd72;
	fma.rn.f64 	%fd74, %fd69, 0d3C7ABC9E3B39803F, %fd73;
	add.f64 	%fd75, %fd70, %fd74;
	sub.f64 	%fd76, %fd70, %fd75;
	add.f64 	%fd77, %fd74, %fd76;
	mov.f64 	%fd78, 0d3FE0000000000000;
	{
	.reg .b32 %temp; 
	mov.b64 	{%temp, %r28}, %fd78;
	}
	{
	.reg .b32 %temp; 
	mov.b64 	{%r29, %temp}, %fd78;
	}
	shl.b32 	%r30, %r28, 1;
	setp.gt.u32 	%p3, %r30, -33554433;
	and.b32  	%r31, %r28, -15728641;
	selp.b32 	%r32, %r31, %r28, %p3;
	mov.b64 	%fd79, {%r29, %r32};
	mul.rn.f64 	%fd80, %fd75, %fd79;
	neg.f64 	%fd81, %fd80;
	fma.rn.f64 	%fd82, %fd75, %fd79, %fd81;
	fma.rn.f64 	%fd83, %fd77, %fd79, %fd82;
	add.f64 	%fd4, %fd80, %fd83;
	sub.f64 	%fd84, %fd80, %fd4;
	add.f64 	%fd5, %fd83, %fd84;
	fma.rn.f64 	%fd85, %fd4, 0d3FF71547652B82FE, 0d4338000000000000;
	{
	.reg .b32 %temp; 
	mov.b64 	{%r13, %temp}, %fd85;
	}
	mov.f64 	%fd86, 0dC338000000000000;
	add.rn.f64 	%fd87, %fd85, %fd86;
	fma.rn.f64 	%fd88, %fd87, 0dBFE62E42FEFA39EF, %fd4;
	fma.rn.f64 	%fd89, %fd87, 0dBC7ABC9E3B39803F, %fd88;
	fma.rn.f64 	%fd90, %fd89, 0d3E5ADE1569CE2BDF, 0d3E928AF3FCA213EA;
	fma.rn.f64 	%fd91, %fd90, %fd89, 0d3EC71DEE62401315;
	fma.rn.f64 	%fd92, %fd91, %fd89, 0d3EFA01997C89EB71;
	fma.rn.f64 	%fd93, %fd92, %fd89, 0d3F2A01A014761F65;
	fma.rn.f64 	%fd94, %fd93, %fd89, 0d3F56C16C1852B7AF;
	fma.rn.f64 	%fd95, %fd94, %fd89, 0d3F81111111122322;
	fma.rn.f64 	%fd96, %fd95, %fd89, 0d3FA55555555502A1;
	fma.rn.f64 	%fd97, %fd96, %fd89, 0d3FC5555555555511;
	fma.rn.f64 	%fd98, %fd97, %fd89, 0d3FE000000000000B;
	fma.rn.f64 	%fd99, %fd98, %fd89, 0d3FF0000000000000;
	fma.rn.f64 	%fd100, %fd99, %fd89, 0d3FF0000000000000;
	{
	.reg .b32 %temp; 
	mov.b64 	{%r14, %temp}, %fd100;
	}
	{
	.reg .b32 %temp; 
	mov.b64 	{%temp, %r15}, %fd100;
	}
	shl.b32 	%r33, %r13, 20;
	add.s32 	%r34, %r33, %r15;
	mov.b64 	%fd108, {%r14, %r34};
	{
	.reg .b32 %temp; 
	mov.b64 	{%temp, %r35}, %fd4;
	}
	mov.b32 	%f2, %r35;
	abs.f32 	%f1, %f2;
	setp.lt.f32 	%p4, %f1, 0f4086232B;
	@%p4 bra 	$L__BB1_7;
	setp.lt.f64 	%p5, %fd4, 0d0000000000000000;
	add.f64 	%fd101, %fd4, 0d7FF0000000000000;
	selp.f64 	%fd108, 0d0000000000000000, %fd101, %p5;
	setp.geu.f32 	%p6, %f1, 0f40874800;
	@%p6 bra 	$L__BB1_7;
	shr.u32 	%r36, %r13, 31;
	add.s32 	%r37, %r13, %r36;
	shr.s32 	%r38, %r37, 1;
	shl.b32 	%r39, %r38, 20;
	add.s32 	%r40, %r15, %r39;
	mov.b64 	%fd102, {%r14, %r40};
	sub.s32 	%r41, %r13, %r38;
	shl.b32 	%r42, %r41, 20;
	add.s32 	%r43, %r42, 1072693248;
	mov.b32 	%r44, 0;
	mov.b64 	%fd103, {%r44, %r43};
	mul.f64 	%fd108, %fd103, %fd102;
$L__BB1_7:
	abs.f64 	%fd104, %fd108;
	setp.eq.f64 	%p7, %fd104, 0d7FF0000000000000;
	fma.rn.f64 	%fd105, %fd108, %fd5, %fd108;
	selp.f64 	%fd106, %fd108, %fd105, %p7;
	st.param.f64 	[func_retval0], %fd106;
	ret;

}


// ===== COMPILED SASS (sm_100) =====

	.target	sm_100

	.elftype	@"ET_EXEC"


//--------------------- .note.nv.tkinfo           --------------------------
	.section	.note.nv.tkinfo,"",@"SHT_NOTE"
	.sectionflags	@"SHF_NOTE_NV_TKINFO"
	.tkinfo
        /*0018*/ 	.word	0x00000002
        /*0030*/ 	.string	""
        /*0030*/ 	.string	"ptxas"
        /*0030*/ 	.string	"Cuda compilation tools, release 13.0, V13.0.88"
        /*0030*/ 	.string	"Build cuda_13.0.r13.0/compiler.36424714_0"
        /*0030*/ 	.string	"-arch sm_100 -m 64 "



//--------------------- .note.nv.cuinfo           --------------------------
	.section	.note.nv.cuinfo,"",@"SHT_NOTE"
	.sectionflags	@"SHF_NOTE_NV_CUINFO"
        /*0018*/ 	.short	0x0002
        /*001a*/ 	.short	0x0064
        /*001c*/ 	.short	0x0082
	.zero		2


//--------------------- .nv.info                  --------------------------
	.section	.nv.info,"",@"SHT_CUDA_INFO"
	.align	4


	//----- nvinfo : EIATTR_REGCOUNT
	.align		4
        /*0000*/ 	.byte	0x04, 0x2f
        /*0002*/ 	.short	(.L_1 - .L_0)
	.align		4
.L_0:
        /*0004*/ 	.word	index@(_Z13normalizationPKdS0_Pdiiiii)
        /*0008*/ 	.word	0x00000032


	//----- nvinfo : EIATTR_FRAME_SIZE
	.align		4
.L_1:
        /*000c*/ 	.byte	0x04, 0x11
        /*000e*/ 	.short	(.L_3 - .L_2)
	.align		4
.L_2:
        /*0010*/ 	.word	index@($_Z13normalizationPKdS0_Pdiiiii$__internal_accurate_pow)
        /*0014*/ 	.word	0x00000000


	//----- nvinfo : EIATTR_FRAME_SIZE
	.align		4
.L_3:
        /*0018*/ 	.byte	0x04, 0x11
        /*001a*/ 	.short	(.L_5 - .L_4)
	.align		4
.L_4:
        /*001c*/ 	.word	index@($__internal_0_$__cuda_sm20_div_rn_f64_full)
        /*0020*/ 	.word	0x00000000


	//----- nvinfo : EIATTR_FRAME_SIZE
	.align		4
.L_5:
        /*0024*/ 	.byte	0x04, 0x11
        /*0026*/ 	.short	(.L_7 - .L_6)
	.align		4
.L_6:
        /*0028*/ 	.word	index@(_Z13normalizationPKdS0_Pdiiiii)
        /*002c*/ 	.word	0x00000000


	//----- nvinfo : EIATTR_MIN_STACK_SIZE
	.align		4
.L_7:
        /*0030*/ 	.byte	0x04, 0x12
        /*0032*/ 	.short	(.L_9 - .L_8)
	.align		4
.L_8:
        /*0034*/ 	.word	index@(_Z13normalizationPKdS0_Pdiiiii)
        /*0038*/ 	.word	0x00000000
.L_9:


//--------------------- .nv.compat                --------------------------
	.section	.nv.compat,"",@"SHT_CUDA_COMPAT_INFO"
	.align	4
        /*0000*/ 	.byte	0x02, 0x09, 0x00, 0x00, 0x02, 0x02, 0x01, 0x00, 0x02, 0x05, 0x05, 0x00, 0x03, 0x07, 0x01, 0x01
        /*0010*/ 	.byte	0x02, 0x03, 0x00, 0x00, 0x02, 0x06, 0x01, 0x00, 0x04, 0x0b, 0x08, 0x00, 0x01, 0x00, 0x00, 0x00
        /*0020*/ 	.byte	0x00, 0x00, 0x00, 0x00


//--------------------- .nv.info._Z13normalizationPKdS0_Pdiiiii --------------------------
	.section	.nv.info._Z13normalizationPKdS0_Pdiiiii,"",@"SHT_CUDA_INFO"
	.sectionflags	@""
	.align	4


	//----- nvinfo : EIATTR_CUDA_API_VERSION
	.align		4
        /*0000*/ 	.byte	0x04, 0x37
        /*0002*/ 	.short	(.L_11 - .L_10)
.L_10:
        /*0004*/ 	.word	0x00000082


	//----- nvinfo : EIATTR_KPARAM_INFO
	.align		4
.L_11:
        /*0008*/ 	.byte	0x04, 0x17
        /*000a*/ 	.short	(.L_13 - .L_12)
.L_12:
        /*000c*/ 	.word	0x00000000
        /*0010*/ 	.short	0x0007
        /*0012*/ 	.short	0x0028
        /*0014*/ 	.byte	0x00, 0xf0, 0x11, 0x00


	//----- nvinfo : EIATTR_KPARAM_INFO
	.align		4
.L_13:
        /*0018*/ 	.byte	0x04, 0x17
        /*001a*/ 	.short	(.L_15 - .L_14)
.L_14:
        /*001c*/ 	.word	0x00000000
        /*0020*/ 	.short	0x0006
        /*0022*/ 	.short	0x0024
        /*0024*/ 	.byte	0x00, 0xf0, 0x11, 0x00


	//----- nvinfo : EIATTR_KPARAM_INFO
	.align		4
.L_15:
        /*0028*/ 	.byte	0x04, 0x17
        /*002a*/ 	.short	(.L_17 - .L_16)
.L_16:
        /*002c*/ 	.word	0x00000000
        /*0030*/ 	.short	0x0005
        /*0032*/ 	.short	0x0020
        /*0034*/ 	.byte	0x00, 0xf0, 0x11, 0x00


	//----- nvinfo : EIATTR_KPARAM_INFO
	.align		4
.L_17:
        /*0038*/ 	.byte	0x04, 0x17
        /*003a*/ 	.short	(.L_19 - .L_18)
.L_18:
        /*003c*/ 	.word	0x00000000
        /*0040*/ 	.short	0x0004
        /*0042*/ 	.short	0x001c
        /*0044*/ 	.byte	0x00, 0xf0, 0x11, 0x00


	//----- nvinfo : EIATTR_KPARAM_INFO
	.align		4
.L_19:
        /*0048*/ 	.byte	0x04, 0x17
        /*004a*/ 	.short	(.L_21 - .L_20)
.L_20:
        /*004c*/ 	.word	0x00000000
        /*0050*/ 	.short	0x0003
        /*0052*/ 	.short	0x0018
        /*0054*/ 	.byte	0x00, 0xf0, 0x11, 0x00


	//----- nvinfo : EIATTR_KPARAM_INFO
	.align		4
.L_21:
        /*0058*/ 	.byte	0x04, 0x17
        /*005a*/ 	.short	(.L_23 - .L_22)
.L_22:
        /*005c*/ 	.word	0x00000000
        /*0060*/ 	.short	0x0002
        /*0062*/ 	.short	0x0010
        /*0064*/ 	.byte	0x00, 0xf5, 0x21, 0x00


	//----- nvinfo : EIATTR_KPARAM_INFO
	.align		4
.L_23:
        /*0068*/ 	.byte	0x04, 0x17
        /*006a*/ 	.short	(.L_25 - .L_24)
.L_24:
        /*006c*/ 	.word	0x00000000
        /*0070*/ 	.short	0x0001
        /*0072*/ 	.short	0x0008
        /*0074*/ 	.byte	0x00, 0xf5, 0x21, 0x00


	//----- nvinfo : EIATTR_KPARAM_INFO
	.align		4
.L_25:
        /*0078*/ 	.byte	0x04, 0x17
        /*007a*/ 	.short	(.L_27 - .L_26)
.L_26:
        /*007c*/ 	.word	0x00000000
        /*0080*/ 	.short	0x0000
        /*0082*/ 	.short	0x0000
        /*0084*/ 	.byte	0x00, 0xf5, 0x21, 0x00


	//----- nvinfo : EIATTR_SPARSE_MMA_MASK
	.align		4
.L_27:
        /*0088*/ 	.byte	0x03, 0x50
        /*008a*/ 	.short	0x0000


	//----- nvinfo : EIATTR_MAXREG_COUNT
	.align		4
        /*008c*/ 	.byte	0x03, 0x1b
        /*008e*/ 	.short	0x00ff


	//----- nvinfo : EIATTR_MERCURY_ISA_VERSION
	.align		4
        /*0090*/ 	.byte	0x03, 0x5f
        /*0092*/ 	.short	0x0101


	//----- nvinfo : EIATTR_VRC_CTA_INIT_COUNT
	.align		4
        /*0094*/ 	.byte	0x02, 0x4a
	.zero		1
	.zero		1


	//----- nvinfo : EIATTR_EXIT_INSTR_OFFSETS
	.align		4
        /*0098*/ 	.byte	0x04, 0x1c
        /*009a*/ 	.short	(.L_29 - .L_28)


	//   ....[0]....
.L_28:
        /*009c*/ 	.word	0x00000070


	//   ....[1]....
        /*00a0*/ 	.word	0x000008b0


	//   ....[2]....
        /*00a4*/ 	.word	0x00006eb0


	//   ....[3]....
        /*00a8*/ 	.word	0x0000a7b0


	//   ....[4]....
        /*00ac*/ 	.word	0x0000b2b0


	//   ....[5]....
        /*00b0*/ 	.word	0x0000bd10


	//   ....[6]....
        /*00b4*/ 	.word	0x0000c670


	//----- nvinfo : EIATTR_CRS_STACK_SIZE
	.align		4
.L_29:
        /*00b8*/ 	.byte	0x04, 0x1e
        /*00ba*/ 	.short	(.L_31 - .L_30)
.L_30:
        /*00bc*/ 	.word	0x00000000


	//----- nvinfo : EIATTR_CBANK_PARAM_SIZE
	.align		4
.L_31:
        /*00c0*/ 	.byte	0x03, 0x19
        /*00c2*/ 	.short	0x002c


	//----- nvinfo : EIATTR_PARAM_CBANK
	.align		4
        /*00c4*/ 	.byte	0x04, 0x0a
        /*00c6*/ 	.short	(.L_33 - .L_32)
	.align		4
.L_32:
        /*00c8*/ 	.word	index@(.nv.constant0._Z13normalizationPKdS0_Pdiiiii)
        /*00cc*/ 	.short	0x0380
        /*00ce*/ 	.short	0x002c


	//----- nvinfo : EIATTR_SW_WAR
	.align		4
.L_33:
        /*00d0*/ 	.byte	0x04, 0x36
        /*00d2*/ 	.short	(.L_35 - .L_34)
.L_34:
        /*00d4*/ 	.word	0x00000008
.L_35:


//--------------------- .nv.callgraph             --------------------------
	.section	.nv.callgraph,"",@"SHT_CUDA_CALLGRAPH"
	.align	4
	.sectionentsize	8
	.align		4
        /*0000*/ 	.word	0x00000000
	.align		4
        /*0004*/ 	.word	0xffffffff
	.align		4
        /*0008*/ 	.word	0x00000000
	.align		4
        /*000c*/ 	.word	0xfffffffe
	.align		4
        /*0010*/ 	.word	0x00000000
	.align		4
        /*0014*/ 	.word	0xfffffffd
	.align		4
        /*0018*/ 	.word	0x00000000
	.align		4
        /*001c*/ 	.word	0xfffffffc


//--------------------- .text._Z13normalizationPKdS0_Pdiiiii --------------------------
	.section	.text._Z13normalizationPKdS0_Pdiiiii,"ax",@progbits
	.align	128
        .global         _Z13normalizationPKdS0_Pdiiiii
        .type           _Z13normalizationPKdS0_Pdiiiii,@function
        .size           _Z13normalizationPKdS0_Pdiiiii,(.L_x_301 - _Z13normalizationPKdS0_Pdiiiii)
        .other          _Z13normalizationPKdS0_Pdiiiii,@"STO_CUDA_ENTRY STV_DEFAULT"
_Z13normalizationPKdS0_Pdiiiii:
.text._Z13normalizationPKdS0_Pdiiiii:
[----:B------:R-:W-:Y:S01]  /*0000*/  LDC R1, c[0x0][0x37c] ;  /* 0x0000df00ff017b82 */ /* 0x000fe20000000800 */
[----:B------:R-:W0:Y:S01]  /*0010*/  S2R R6, SR_CTAID.X ;  /* 0x0000000000067919 */ /* 0x000e220000002500 */
[----:B------:R-:W0:Y:S01]  /*0020*/  LDCU UR4, c[0x0][0x360] ;  /* 0x00006c00ff0477ac */ /* 0x000e220008000800 */
[----:B------:R-:W0:Y:S01]  /*0030*/  S2R R3, SR_TID.X ;  /* 0x0000000000037919 */ /* 0x000e220000002100 */
[----:B------:R-:W1:Y:S01]  /*0040*/  LDCU UR5, c[0x0][0x3a8] ;  /* 0x00007500ff0577ac */ /* 0x000e620008000800 */
[----:B0-----:R-:W-:-:S05]  /*0050*/  IMAD R6, R6, UR4, R3 ;  /* 0x0000000406067c24 */ /* 0x001fca000f8e0203 */
[----:B-1----:R-:W-:-:S13]  /*0060*/  ISETP.GE.AND P0, PT, R6, UR5, PT ;  /* 0x0000000506007c0c */ /* 0x002fda000bf06270 */
[----:B------:R-:W-:Y:S05]  /*0070*/  @P0 EXIT ;  /* 0x000000000000094d */ /* 0x000fea0003800000 */
[----:B------:R-:W0:Y:S01]  /*0080*/  LDCU UR4, c[0x0][0x3a4] ;  /* 0x00007480ff0477ac */ /* 0x000e220008000800 */
[----:B------:R-:W1:Y:S01]  /*0090*/  LDC R44, c[0x0][0x39c] ;  /* 0x0000e700ff2c7b82 */ /* 0x000e620000000800 */
[----:B------:R-:W-:Y:S01]  /*00a0*/  CS2R R24, SRZ ;  /* 0x0000000000187805 */ /* 0x000fe2000001ff00 */
[----:B------:R-:W2:Y:S01]  /*00b0*/  LDCU.64 UR12, c[0x0][0x358] ;  /* 0x00006b00ff0c77ac */ /* 0x000ea20008000a00 */
[----:B0-----:R-:W-:-:S05]  /*00c0*/  IMAD.U32 R0, RZ, RZ, UR4 ;  /* 0x00000004ff007e24 */ /* 0x001fca000f8e00ff */
[----:B------:R-:W-:-:S04]  /*00d0*/  ISETP.GE.AND P0, PT, R0, 0x1, PT ;  /* 0x000000010000780c */ /* 0x000fc80003f06270 */
[----:B-1----:R-:W-:-:S13]  /*00e0*/  ISETP.LT.OR P0, PT, R44, 0x1, !P0 ;  /* 0x000000012c00780c */ /* 0x002fda0004701670 */
[----:B--2---:R-:W-:Y:S05]  /*00f0*/  @P0 BRA `(.L_x_0) ;  /* 0x0000000400e00947 */ /* 0x004fea0003800000 */
[C---:B------:R-:W-:Y:S01]  /*0100*/  LOP3.LUT R3, R44.reuse, 0xf, RZ, 0xc0, !PT ;  /* 0x0000000f2c037812 */ /* 0x040fe200078ec0ff */
[C---:B------:R-:W-:Y:S01]  /*0110*/  VIADD R5, R44.reuse, 0xffffffff ;  /* 0xffffffff2c057836 */ /* 0x040fe20000000000 */
[C---:B------:R-:W-:Y:S02]  /*0120*/  LOP3.LUT R4, R44.reuse, 0x7, RZ, 0xc0, !PT ;  /* 0x000000072c047812 */ /* 0x040fe400078ec0ff */
[----:B------:R-:W-:Y:S02]  /*0130*/  CS2R R24, SRZ ;  /* 0x0000000000187805 */ /* 0x000fe4000001ff00 */
[C---:B------:R-:W-:Y:S01]  /*0140*/  LOP3.LUT R7, R44.reuse, 0x7ffffff0, RZ, 0xc0, !PT ;  /* 0x7ffffff02c077812 */ /* 0x040fe200078ec0ff */
[----:B------:R-:W-:Y:S01]  /*0150*/  VIADD R0, R3, 0xffffffff ;  /* 0xffffffff03007836 */ /* 0x000fe20000000000 */
[----:B------:R-:W-:Y:S01]  /*0160*/  LOP3.LUT R44, R44, 0x3, RZ, 0xc0, !PT ;  /* 0x000000032c2c7812 */ /* 0x000fe200078ec0ff */
[----:B------:R-:W-:Y:S01]  /*0170*/  VIADD R2, R4, 0xffffffff ;  /* 0xffffffff04027836 */ /* 0x000fe20000000000 */
[----:B------:R-:W-:-:S02]  /*0180*/  UMOV UR4, URZ ;  /* 0x000000ff00047c82 */ /* 0x000fc40008000000 */
[----:B------:R-:W-:Y:S02]  /*0190*/  ISETP.GE.U32.AND P2, PT, R0, 0x7, PT ;  /* 0x000000070000780c */ /* 0x000fe40003f46070 */
[----:B------:R-:W-:-:S13]  /*01a0*/  ISETP.GE.U32.AND P1, PT, R2, 0x3, PT ;  /* 0x000000030200780c */ /* 0x000fda0003f26070 */
.L_x_6:
[----:B0-----:R-:W0:Y:S08]  /*01b0*/  LDC R0, c[0x0][0x3a4] ;  /* 0x0000e900ff007b82 */ /* 0x001e300000000800 */
[----:B-1----:R-:W1:Y:S01]  /*01c0*/  LDC.64 R8, c[0x0][0x388] ;  /* 0x0000e200ff087b82 */ /* 0x002e620000000a00 */
[----:B0-----:R-:W-:-:S04]  /*01d0*/  IMAD R11, R6, R0, UR4 ;  /* 0x00000004060b7e24 */ /* 0x001fc8000f8e0200 */
[----:B-1----:R-:W-:-:S06]  /*01e0*/  IMAD.WIDE R8, R11, 0x8, R8 ;  /* 0x000000080b087825 */ /* 0x002fcc00078e0208 */
[----:B------:R-:W2:Y:S01]  /*01f0*/  LDG.E.64 R8, desc[UR12][R8.64] ;  /* 0x0000000c08087981 */ /* 0x000ea2000c1e1b00 */
[----:B------:R-:W-:Y:S01]  /*0200*/  ISETP.GE.U32.AND P3, PT, R5, 0xf, PT ;  /* 0x0000000f0500780c */ /* 0x000fe20003f66070 */
[----:B------:R-:W-:Y:S01]  /*0210*/  UIADD3 UR4, UPT, UPT, UR4, 0x1, URZ ;  /* 0x0000000104047890 */ /* 0x000fe2000fffe0ff */
[----:B------:R-:W-:-:S05]  /*0220*/  MOV R17, RZ ;  /* 0x000000ff00117202 */ /* 0x000fca0000000f00 */
[----:B------:R-:W-:Y:S01]  /*0230*/  ISETP.NE.AND P0, PT, R0, UR4, PT ;  /* 0x0000000400007c0c */ /* 0x000fe2000bf05270 */
[----:B--2---:R-:W-:-:S06]  /*0240*/  DADD R10, R8, -1 ;  /* 0xbff00000080a7429 */ /* 0x004fcc0000000000 */
[----:B------:R0:W1:Y:S01]  /*0250*/  F2I.F64.TRUNC R2, R10 ;  /* 0x0000000a00027311 */ /* 0x000062000030d100 */
[----:B------:R-:W-:Y:S05]  /*0260*/  @!P3 BRA `(.L_x_1) ;  /* 0x0000000000a4b947 */ /* 0x000fea0003800000 */
[----:B------:R-:W-:-:S05]  /*0270*/  UMOV UR5, URZ ;  /* 0x000000ff00057c82 */ /* 0x000fca0008000000 */
.L_x_2:
[----:B------:R-:W1:Y:S08]  /*0280*/  LDC R9, c[0x0][0x39c] ;  /* 0x0000e700ff097b82 */ /* 0x000e700000000800 */
[----:B------:R-:W2:Y:S01]  /*0290*/  LDC.64 R40, c[0x0][0x380] ;  /* 0x0000e000ff287b82 */ /* 0x000ea20000000a00 */
[----:B-1----:R-:W-:-:S04]  /*02a0*/  IMAD R9, R2, R9, UR5 ;  /* 0x0000000502097e24 */ /* 0x002fc8000f8e0209 */
[----:B--2---:R-:W-:-:S05]  /*02b0*/  IMAD.WIDE R40, R9, 0x8, R40 ;  /* 0x0000000809287825 */ /* 0x004fca00078e0228 */
[----:B------:R-:W2:Y:S04]  /*02c0*/  LDG.E.64 R38, desc[UR12][R40.64] ;  /* 0x0000000c28267981 */ /* 0x000ea8000c1e1b00 */
[----:B------:R-:W3:Y:S04]  /*02d0*/  LDG.E.64 R36, desc[UR12][R40.64+0x8] ;  /* 0x0000080c28247981 */ /* 0x000ee8000c1e1b00 */
[----:B------:R-:W4:Y:S04]  /*02e0*/  LDG.E.64 R34, desc[UR12][R40.64+0x10] ;  /* 0x0000100c28227981 */ /* 0x000f28000c1e1b00 */
[----:B------:R-:W5:Y:S04]  /*02f0*/  LDG.E.64 R32, desc[UR12][R40.64+0x18] ;  /* 0x0000180c28207981 */ /* 0x000f68000c1e1b00 */
        /* <DEDUP_REMOVED lines=9> */
[----:B0-----:R-:W5:Y:S04]  /*0390*/  LDG.E.64 R10, desc[UR12][R40.64+0x68] ;  /* 0x0000680c280a7981 */ /* 0x001f68000c1e1b00 */
[----:B------:R-:W5:Y:S04]  /*03a0*/  LDG.E.64 R8, desc[UR12][R40.64+0x70] ;  /* 0x0000700c28087981 */ /* 0x000f68000c1e1b00 */
[----:B------:R-:W5:Y:S01]  /*03b0*/  LDG.E.64 R42, desc[UR12][R40.64+0x78] ;  /* 0x0000780c282a7981 */ /* 0x000f62000c1e1b00 */
[----:B------:R-:W-:-:S06]  /*03c0*/  UIADD3 UR5, UPT, UPT, UR5, 0x10, URZ ;  /* 0x0000001005057890 */ /* 0x000fcc000fffe0ff */
[----:B------:R-:W-:Y:S01]  /*03d0*/  ISETP.NE.AND P3, PT, R7, UR5, PT ;  /* 0x0000000507007c0c */ /* 0x000fe2000bf65270 */
[----:B--2---:R-:W-:-:S08]  /*03e0*/  DADD R38, R38, R24 ;  /* 0x0000000026267229 */ /* 0x004fd00000000018 */
[----:B---3--:R-:W-:-:S08]  /*03f0*/  DADD R36, R38, R36 ;  /* 0x0000000026247229 */ /* 0x008fd00000000024 */
[----:B----4-:R-:W-:-:S08]  /*0400*/  DADD R34, R36, R34 ;  /* 0x0000000024227229 */ /* 0x010fd00000000022 */
[----:B-----5:R-:W-:-:S08]  /*0410*/  DADD R32, R34, R32 ;  /* 0x0000000022207229 */ /* 0x020fd00000000020 */
[----:B------:R-:W-:-:S08]  /*0420*/  DADD R30, R32, R30 ;  /* 0x00000000201e7229 */ /* 0x000fd0000000001e */
        /* <DEDUP_REMOVED lines=10> */
[----:B------:R-:W-:Y:S01]  /*04d0*/  DADD R24, R8, R42 ;  /* 0x0000000008187229 */ /* 0x000fe2000000002a */
[----:B------:R-:W-:Y:S10]  /*04e0*/  @P3 BRA `(.L_x_2) ;  /* 0xfffffffc00643947 */ /* 0x000ff4000383ffff */
[----:B------:R-:W-:-:S07]  /*04f0*/  IMAD.MOV.U32 R17, RZ, RZ, R7 ;  /* 0x000000ffff117224 */ /* 0x000fce00078e0007 */
.L_x_1:
[----:B------:R-:W-:-:S13]  /*0500*/  ISETP.NE.AND P3, PT, R3, RZ, PT ;  /* 0x000000ff0300720c */ /* 0x000fda0003f65270 */
[----:B------:R-:W-:Y:S05]  /*0510*/  @!P3 BRA `(.L_x_3) ;  /* 0x0000000000d4b947 */ /* 0x000fea0003800000 */
[----:B------:R-:W-:Y:S01]  /*0520*/  ISETP.NE.AND P3, PT, R4, RZ, PT ;  /* 0x000000ff0400720c */ /* 0x000fe20003f65270 */
[----:B------:R-:W-:-:S12]  /*0530*/  @!P2 BRA `(.L_x_4) ;  /* 0x000000000054a947 */ /* 0x000fd80003800000 */
[----:B------:R-:W2:Y:S01]  /*0540*/  LDC.64 R18, c[0x0][0x380] ;  /* 0x0000e000ff127b82 */ /* 0x000ea20000000a00 */
[----:B------:R-:W1:Y:S02]  /*0550*/  LDCU UR5, c[0x0][0x39c] ;  /* 0x00007380ff0577ac */ /* 0x000e640008000800 */
[----:B-1----:R-:W-:-:S04]  /*0560*/  IMAD R9, R2, UR5, R17 ;  /* 0x0000000502097c24 */ /* 0x002fc8000f8e0211 */
[----:B--2---:R-:W-:-:S05]  /*0570*/  IMAD.WIDE R18, R9, 0x8, R18 ;  /* 0x0000000809127825 */ /* 0x004fca00078e0212 */
[----:B------:R-:W2:Y:S04]  /*0580*/  LDG.E.64 R20, desc[UR12][R18.64] ;  /* 0x0000000c12147981 */ /* 0x000ea8000c1e1b00 */
[----:B------:R-:W3:Y:S04]  /*0590*/  LDG.E.64 R22, desc[UR12][R18.64+0x8] ;  /* 0x0000080c12167981 */ /* 0x000ee8000c1e1b00 */
[----:B------:R-:W4:Y:S04]  /*05a0*/  LDG.E.64 R26, desc[UR12][R18.64+0x10] ;  /* 0x0000100c121a7981 */ /* 0x000f28000c1e1b00 */
[----:B------:R-:W5:Y:S04]  /*05b0*/  LDG.E.64 R28, desc[UR12][R18.64+0x18] ;  /* 0x0000180c121c7981 */ /* 0x000f68000c1e1b00 */
[----:B------:R-:W5:Y:S04]  /*05c0*/  LDG.E.64 R12, desc[UR12][R18.64+0x20] ;  /* 0x0000200c120c7981 */ /* 0x000f68000c1e1b00 */
[----:B0-----:R-:W5:Y:S04]  /*05d0*/  LDG.E.64 R10, desc[UR12][R18.64+0x28] ;  /* 0x0000280c120a7981 */ /* 0x001f68000c1e1b00 */
[----:B------:R-:W5:Y:S04]  /*05e0*/  LDG.E.64 R8, desc[UR12][R18.64+0x30] ;  /* 0x0000300c12087981 */ /* 0x000f68000c1e1b00 */
[----:B------:R-:W5:Y:S01]  /*05f0*/  LDG.E.64 R14, desc[UR12][R18.64+0x38] ;  /* 0x0000380c120e7981 */ /* 0x000f62000c1e1b00 */
[----:B------:R-:W-:Y:S01]  /*0600*/  VIADD R17, R17, 0x8 ;  /* 0x0000000811117836 */ /* 0x000fe20000000000 */
[----:B--2---:R-:W-:-:S08]  /*0610*/  DADD R20, R24, R20 ;  /* 0x0000000018147229 */ /* 0x004fd00000000014 */
[----:B---3--:R-:W-:-:S08]  /*0620*/  DADD R20, R20, R22 ;  /* 0x0000000014147229 */ /* 0x008fd00000000016 */
[----:B----4-:R-:W-:-:S08]  /*0630*/  DADD R20, R20, R26 ;  /* 0x0000000014147229 */ /* 0x010fd0000000001a */
[----:B-----5:R-:W-:-:S08]  /*0640*/  DADD R20, R20, R28 ;  /* 0x0000000014147229 */ /* 0x020fd0000000001c */
[----:B------:R-:W-:-:S08]  /*0650*/  DADD R12, R20, R12 ;  /* 0x00000000140c7229 */ /* 0x000fd0000000000c */
[----:B------:R-:W-:-:S08]  /*0660*/  DADD R10, R12, R10 ;  /* 0x000000000c0a7229 */ /* 0x000fd0000000000a */
[----:B------:R-:W-:-:S08]  /*0670*/  DADD R8, R10, R8 ;  /* 0x000000000a087229 */ /* 0x000fd00000000008 */
[----:B------:R-:W-:-:S11]  /*0680*/  DADD R24, R8, R14 ;  /* 0x0000000008187229 */ /* 0x000fd6000000000e */
.L_x_4:
[----:B------:R-:W-:Y:S05]  /*0690*/  @!P3 BRA `(.L_x_3) ;  /* 0x000000000074b947 */ /* 0x000fea0003800000 */
[----:B------:R-:W-:Y:S01]  /*06a0*/  ISETP.NE.AND P3, PT, R44, RZ, PT ;  /* 0x000000ff2c00720c */ /* 0x000fe20003f65270 */
[----:B------:R-:W-:-:S12]  /*06b0*/  @!P1 BRA `(.L_x_5) ;  /* 0x0000000000349947 */ /* 0x000fd80003800000 */
[----:B------:R-:W2:Y:S01]  /*06c0*/  LDC.64 R8, c[0x0][0x380] ;  /* 0x0000e000ff087b82 */ /* 0x000ea20000000a00 */
[----:B------:R-:W0:Y:S02]  /*06d0*/  LDCU UR5, c[0x0][0x39c] ;  /* 0x00007380ff0577ac */ /* 0x000e240008000800 */
[----:B01----:R-:W-:-:S04]  /*06e0*/  IMAD R11, R2, UR5, R17 ;  /* 0x00000005020b7c24 */ /* 0x003fc8000f8e0211 */
[----:B--2---:R-:W-:-:S05]  /*06f0*/  IMAD.WIDE R8, R11, 0x8, R8 ;  /* 0x000000080b087825 */ /* 0x004fca00078e0208 */
[----:B------:R-:W2:Y:S04]  /*0700*/  LDG.E.64 R10, desc[UR12][R8.64] ;  /* 0x0000000c080a7981 */ /* 0x000ea8000c1e1b00 */
[----:B------:R-:W3:Y:S04]  /*0710*/  LDG.E.64 R12, desc[UR12][R8.64+0x8] ;  /* 0x0000080c080c7981 */ /* 0x000ee8000c1e1b00 */
[----:B------:R-:W4:Y:S04]  /*0720*/  LDG.E.64 R14, desc[UR12][R8.64+0x10] ;  /* 0x0000100c080e7981 */ /* 0x000f28000c1e1b00 */
[----:B------:R-:W5:Y:S01]  /*0730*/  LDG.E.64 R18, desc[UR12][R8.64+0x18] ;  /* 0x0000180c08127981 */ /* 0x000f62000c1e1b00 */
[----:B------:R-:W-:Y:S01]  /*0740*/  VIADD R17, R17, 0x4 ;  /* 0x0000000411117836 */ /* 0x000fe20000000000 */
[----:B--2---:R-:W-:-:S08]  /*0750*/  DADD R10, R24, R10 ;  /* 0x00000000180a7229 */ /* 0x004fd0000000000a */
[----:B---3--:R-:W-:-:S08]  /*0760*/  DADD R10, R10, R12 ;  /* 0x000000000a0a7229 */ /* 0x008fd0000000000c */
[----:B----4-:R-:W-:-:S08]  /*0770*/  DADD R10, R10, R14 ;  /* 0x000000000a0a7229 */ /* 0x010fd0000000000e */
[----:B-----5:R-:W-:-:S11]  /*0780*/  DADD R24, R10, R18 ;  /* 0x000000000a187229 */ /* 0x020fd60000000012 */
.L_x_5:
[----:B------:R-:W-:Y:S05]  /*0790*/  @!P3 BRA `(.L_x_3) ;  /* 0x000000000034b947 */ /* 0x000fea0003800000 */
[----:B------:R-:W2:Y:S01]  /*07a0*/  LDC.64 R12, c[0x0][0x380] ;  /* 0x0000e000ff0c7b82 */ /* 0x000ea20000000a00 */
[----:B------:R-:W1:Y:S02]  /*07b0*/  LDCU UR5, c[0x0][0x39c] ;  /* 0x00007380ff0577ac */ /* 0x000e640008000800 */
[----:B-1----:R-:W-:-:S04]  /*07c0*/  IMAD R9, R2, UR5, R17 ;  /* 0x0000000502097c24 */ /* 0x002fc8000f8e0211 */
[----:B--2---:R-:W-:-:S05]  /*07d0*/  IMAD.WIDE R12, R9, 0x8, R12 ;  /* 0x00000008090c7825 */ /* 0x004fca00078e020c */
[----:B------:R-:W2:Y:S01]  /*07e0*/  LDG.E.64 R8, desc[UR12][R12.64] ;  /* 0x0000000c0c087981 */ /* 0x000ea2000c1e1b00 */
[----:B------:R-:W-:Y:S01]  /*07f0*/  ISETP.NE.AND P3, PT, R44, 0x1, PT ;  /* 0x000000012c00780c */ /* 0x000fe20003f65270 */
[----:B--2---:R-:W-:-:S12]  /*0800*/  DADD R24, R24, R8 ;  /* 0x0000000018187229 */ /* 0x004fd80000000008 */
[----:B------:R-:W-:Y:S05]  /*0810*/  @!P3 BRA `(.L_x_3) ;  /* 0x000000000014b947 */ /* 0x000fea0003800000 */
[----:B------:R-:W-:Y:S01]  /*0820*/  ISETP.NE.AND P3, PT, R44, 0x2, PT ;  /* 0x000000022c00780c */ /* 0x000fe20003f65270 */
[----:B------:R-:W2:-:S12]  /*0830*/  LDG.E.64 R8, desc[UR12][R12.64+0x8] ;  /* 0x0000080c0c087981 */ /* 0x000e98000c1e1b00 */
[----:B0-----:R-:W3:Y:S01]  /*0840*/  @P3 LDG.E.64 R10, desc[UR12][R12.64+0x10] ;  /* 0x0000100c0c0a3981 */ /* 0x001ee2000c1e1b00 */
[----:B--2---:R-:W-:-:S08]  /*0850*/  DADD R24, R24, R8 ;  /* 0x0000000018187229 */ /* 0x004fd00000000008 */
[----:B---3--:R-:W-:-:S11]  /*0860*/  @P3 DADD R24, R24, R10 ;  /* 0x0000000018183229 */ /* 0x008fd6000000000a */
.L_x_3:
[----:B------:R-:W-:Y:S05]  /*0870*/  @P0 BRA `(.L_x_6) ;  /* 0xfffffff8004c0947 */ /* 0x000fea000383ffff */
.L_x_0:
[----:B------:R-:W2:Y:S02]  /*0880*/  LDCU UR5, c[0x0][0x3a0] ;  /* 0x00007400ff0577ac */ /* 0x000ea40008000800 */
[----:B--2---:R-:W-:-:S06]  /*0890*/  UISETP.GE.AND UP0, UPT, UR5, 0x1, UPT ;  /* 0x000000010500788c */ /* 0x004fcc000bf06270 */
[----:B------:R-:W-:-:S13]  /*08a0*/  PLOP3.LUT P0, PT, PT, PT, UP0, 0x80, 0x8 ;  /* 0x000000000008781c */ /* 0x000fda0003f0f008 */
[----:B------:R-:W-:Y:S05]  /*08b0*/  @!P0 EXIT ;  /* 0x000000000000894d */ /* 0x000fea0003800000 */
[----:B------:R-:W2:Y:S02]  /*08c0*/  LDCU.64 UR8, c[0x0][0x398] ;  /* 0x00007300ff0877ac */ /* 0x000ea40008000a00 */
[----:B--2---:R-:W-:Y:S01]  /*08d0*/  ULOP3.LUT UR4, URZ, UR8, URZ, 0x33, !UPT ;  /* 0x00000008ff047292 */ /* 0x004fe2000f8e33ff */
[----:B------:R-:W-:Y:S01]  /*08e0*/  I2F.F64 R22, UR9 ;  /* 0x0000000900167d12 */ /* 0x000fe20008201c00 */
[----:B------:R-:W-:Y:S02]  /*08f0*/  UIADD3 UR6, UPT, UPT, UR8, -0x1, URZ ;  /* 0xffffffff08067890 */ /* 0x000fe4000fffe0ff */
[----:B------:R-:W-:Y:S02]  /*0900*/  UIADD3 UR4, UPT, UPT, UR4, UR9, URZ ;  /* 0x0000000904047290 */ /* 0x000fe4000fffe0ff */
[----:B------:R-:W-:Y:S02]  /*0910*/  UIADD3 UR7, UPT, UPT, UR9, -UR8, URZ ;  /* 0x8000000809077290 */ /* 0x000fe4000fffe0ff */
[----:B------:R-:W-:-:S02]  /*0920*/  UISETP.GE.AND UP0, UPT, UR8, 0x1, UPT ;  /* 0x000000010800788c */ /* 0x000fc4000bf06270 */
[----:B------:R-:W-:Y:S08]  /*0930*/  I2F.F64 R20, UR8 ;  /* 0x0000000800147d12 */ /* 0x000ff00008201c00 */
[----:B-1----:R-:W1:Y:S08]  /*0940*/  I2F.F64 R2, UR6 ;  /* 0x0000000600027d12 */ /* 0x002e700008201c00 */
[----:B------:R-:W2:Y:S01]  /*0950*/  I2F.F64 R4, UR4 ;  /* 0x0000000400047d12 */ /* 0x000ea20008201c00 */
[----:B-1----:R-:W-:-:S07]  /*0960*/  R2UR UR24, R2 ;  /* 0x00000000021872ca */ /* 0x002fce00000e0000 */
[----:B------:R-:W1:Y:S01]  /*0970*/  I2F.F64 R18, UR7 ;  /* 0x0000000700127d12 */ /* 0x000e620008201c00 */
[----:B------:R-:W-:Y:S02]  /*0980*/  R2UR UR25, R3 ;  /* 0x00000000031972ca */ /* 0x000fe400000e0000 */
[----:B--2---:R-:W-:Y:S02]  /*0990*/  R2UR UR14, R4 ;  /* 0x00000000040e72ca */ /* 0x004fe400000e0000 */
[----:B------:R-:W-:Y:S01]  /*09a0*/  R2UR UR15, R5 ;  /* 0x00000000050f72ca */ /* 0x000fe200000e0000 */
[----:B------:R-:W-:Y:S01]  /*09b0*/  IMAD R5, R6, UR5, RZ ;  /* 0x0000000506057c24 */ /* 0x000fe2000f8e02ff */
[----:B------:R-:W-:-:S13]  /*09c0*/  BRA.U !UP0, `(.L_x_7) ;  /* 0x0000006508447547 */ /* 0x000fda000b800000 */
[----:B0-----:R-:W-:Y:S01]  /*09d0*/  CS2R R10, SRZ ;  /* 0x00000000000a7805 */ /* 0x001fe2000001ff00 */
[----:B------:R-:W-:Y:S01]  /*09e0*/  IMAD.MOV.U32 R8, RZ, RZ, R24 ;  /* 0x000000ffff087224 */ /* 0x000fe200078e0018 */
[----:B------:R-:W-:Y:S01]  /*09f0*/  MOV R9, R25 ;  /* 0x0000001900097202 */ /* 0x000fe20000000f00 */
[----:B------:R-:W-:Y:S01]  /*0a00*/  ULOP3.LUT UR4, UR8, 0x7ffffffc, URZ, 0xc0, !UPT ;  /* 0x7ffffffc08047892 */ /* 0x000fe2000f8ec0ff */
[----:B------:R-:W-:-:S11]  /*0a10*/  MOV R7, 0xa30 ;  /* 0x00000a3000077802 */ /* 0x000fd60000000f00 */
[----:B-1----:R-:W-:Y:S05]  /*0a20*/  CALL.REL.NOINC `($__internal_0_$__cuda_sm20_div_rn_f64_full) ;  /* 0x000000bc00147944 */ /* 0x002fea0003c00000 */
[----:B------:R-:W0:Y:S01]  /*0a30*/  LDCU.64 UR10, c[0x0][0x398] ;  /* 0x00007300ff0a77ac */ /* 0x000e220008000a00 */
[----:B------:R-:W-:Y:S01]  /*0a40*/  DMUL R16, R22, R8 ;  /* 0x0000000816107228 */ /* 0x000fe20000000000 */
[----:B------:R-:W1:Y:S01]  /*0a50*/  LDCU UR8, c[0x0][0x3a4] ;  /* 0x00007480ff0877ac */ /* 0x000e620008000800 */
[----:B------:R-:W-:Y:S01]  /*0a60*/  ULOP3.LUT UR7, UR7, 0x3, URZ, 0xc0, !UPT ;  /* 0x0000000307077892 */ /* 0x000fe2000f8ec0ff */
[----:B------:R-:W-:Y:S01]  /*0a70*/  UMOV UR31, 0x1 ;  /* 0x00000001001f7882 */ /* 0x000fe20000000000 */
[----:B0-----:R-:W-:Y:S02]  /*0a80*/  UIADD3 UR5, UPT, UPT, -UR11, UR10, URZ ;  /* 0x0000000a0b057290 */ /* 0x001fe4000fffe1ff */
[----:B------:R-:W-:Y:S02]  /*0a90*/  UIADD3 UR26, UPT, UPT, UR10, 0x2, URZ ;  /* 0x000000020a1a7890 */ /* 0x000fe4000fffe0ff */
[----:B------:R-:W-:Y:S02]  /*0aa0*/  UIADD3 UR27, UPT, UPT, UR10, 0x3, URZ ;  /* 0x000000030a1b7890 */ /* 0x000fe4000fffe0ff */
[----:B------:R-:W-:-:S02]  /*0ab0*/  ULOP3.LUT UR6, UR10, 0x3, URZ, 0xc0, !UPT ;  /* 0x000000030a067892 */ /* 0x000fc4000f8ec0ff */
[----:B-1----:R-:W-:Y:S02]  /*0ac0*/  ULOP3.LUT UR11, UR8, 0x7ffffff8, URZ, 0xc0, !UPT ;  /* 0x7ffffff8080b7892 */ /* 0x002fe4000f8ec0ff */
[----:B------:R-:W-:Y:S02]  /*0ad0*/  ULOP3.LUT UR28, UR8, 0x1, URZ, 0xc0, !UPT ;  /* 0x00000001081c7892 */ /* 0x000fe4000f8ec0ff */
[----:B------:R-:W-:Y:S02]  /*0ae0*/  ULOP3.LUT UR29, UR8, 0x7, URZ, 0xc0, !UPT ;  /* 0x00000007081d7892 */ /* 0x000fe4000f8ec0ff */
[----:B------:R-:W-:Y:S02]  /*0af0*/  ULOP3.LUT UR30, UR8, 0x3, URZ, 0xc0, !UPT ;  /* 0x00000003081e7892 */ /* 0x000fe4000f8ec0ff */
[----:B------:R-:W-:Y:S02]  /*0b00*/  UIADD3 UR10, UPT, UPT, -UR4, URZ, URZ ;  /* 0x000000ff040a7290 */ /* 0x000fe4000fffe1ff */
[----:B------:R-:W-:-:S12]  /*0b10*/  UIADD3 UR8, UPT, UPT, UR8, -0x1, URZ ;  /* 0xffffffff08087890 */ /* 0x000fd8000fffe0ff */
.L_x_166:
[----:B0-----:R-:W0:Y:S01]  /*0b20*/  LDCU UR9, c[0x0][0x3a4] ;  /* 0x00007480ff0977ac */ /* 0x001e220008000800 */
[----:B------:R-:W-:Y:S01]  /*0b30*/  BSSY.RECONVERGENT B0, `(.L_x_8) ;  /* 0x0000635000007945 */ /* 0x000fe20003800200 */
[----:B------:R-:W1:Y:S01]  /*0b40*/  LDCU UR32, c[0x0][0x39c] ;  /* 0x00007380ff2077ac */ /* 0x000e620008000800 */
[----:B0-----:R-:W-:-:S05]  /*0b50*/  IMAD.U32 R0, RZ, RZ, UR9 ;  /* 0x00000009ff007e24 */ /* 0x001fca000f8e00ff */
[----:B------:R-:W-:-:S13]  /*0b60*/  ISETP.GT.AND P0, PT, R0, RZ, PT ;  /* 0x000000ff0000720c */ /* 0x000fda0003f04270 */
[----:B-1----:R-:W-:Y:S05]  /*0b70*/  @!P0 BRA `(.L_x_9) ;  /* 0x0000000000348947 */ /* 0x002fea0003800000 */
[----:B------:R-:W0:Y:S01]  /*0b80*/  LDC.64 R10, c[0x0][0x388] ;  /* 0x0000e200ff0a7b82 */ /* 0x000e220000000a00 */
[----:B------:R-:W1:Y:S01]  /*0b90*/  I2F.F64.U32 R8, UR31 ;  /* 0x0000001f00087d12 */ /* 0x000e620008201800 */
[----:B------:R-:W-:Y:S01]  /*0ba0*/  IMAD.MOV.U32 R7, RZ, RZ, RZ ;  /* 0x000000ffff077224 */ /* 0x000fe200078e00ff */
[----:B------:R-:W2:Y:S06]  /*0bb0*/  LDCU UR33, c[0x0][0x3a4] ;  /* 0x00007480ff2177ac */ /* 0x000eac0008000800 */
.L_x_11:
[----:B--2---:R-:W-:-:S04]  /*0bc0*/  IMAD.U32 R0, RZ, RZ, UR33 ;  /* 0x00000021ff007e24 */ /* 0x004fc8000f8e00ff */
[----:B------:R-:W-:-:S04]  /*0bd0*/  IMAD R3, R6, R0, R7 ;  /* 0x0000000006037224 */ /* 0x000fc800078e0207 */
[----:B0-----:R-:W-:-:S06]  /*0be0*/  IMAD.WIDE R2, R3, 0x8, R10 ;  /* 0x0000000803027825 */ /* 0x001fcc00078e020a */
[----:B------:R-:W1:Y:S02]  /*0bf0*/  LDG.E.64 R2, desc[UR12][R2.64] ;  /* 0x0000000c02027981 */ /* 0x000e64000c1e1b00 */
[----:B-1----:R-:W-:-:S14]  /*0c00*/  DSETP.NEU.AND P0, PT, R2, R8, PT ;  /* 0x000000080200722a */ /* 0x002fdc0003f0d000 */
[----:B------:R-:W-:Y:S05]  /*0c10*/  @!P0 BRA `(.L_x_10) ;  /* 0x0000006000988947 */ /* 0x000fea0003800000 */
[----:B------:R-:W-:-:S05]  /*0c20*/  VIADD R7, R7, 0x1 ;  /* 0x0000000107077836 */ /* 0x000fca0000000000 */
[----:B------:R-:W-:-:S13]  /*0c30*/  ISETP.NE.AND P0, PT, R7, R0, PT ;  /* 0x000000000700720c */ /* 0x000fda0003f05270 */
[----:B------:R-:W-:Y:S05]  /*0c40*/  @P0 BRA `(.L_x_11) ;  /* 0xfffffffc00dc0947 */ /* 0x000fea000383ffff */
.L_x_9:
[----:B------:R-:W0:Y:S01]  /*0c50*/  LDC R4, c[0x0][0x39c] ;  /* 0x0000e700ff047b82 */ /* 0x000e220000000800 */
[----:B------:R-:W-:Y:S01]  /*0c60*/  ISETP.GE.AND P1, PT, R0, 0x1, PT ;  /* 0x000000010000780c */ /* 0x000fe20003f26270 */
[----:B------:R-:W-:Y:S01]  /*0c70*/  UIADD3 UR9, UPT, UPT, UR31, -0x1, URZ ;  /* 0xffffffff1f097890 */ /* 0x000fe2000fffe0ff */
[----:B------:R-:W-:Y:S05]  /*0c80*/  BSSY.RECONVERGENT B1, `(.L_x_12) ;  /* 0x0000291000017945 */ /* 0x000fea0003800200 */
[----:B0-----:R-:W-:-:S06]  /*0c90*/  IMAD R4, R4, UR9, RZ ;  /* 0x0000000904047c24 */ /* 0x001fcc000f8e02ff */
[----:B------:R-:W-:Y:S05]  /*0ca0*/  @P1 BRA `(.L_x_13) ;  /* 0x0000001800901947 */ /* 0x000fea0003800000 */
[----:B------:R-:W0:Y:S01]  /*0cb0*/  LDCU UR9, c[0x0][0x398] ;  /* 0x00007300ff0977ac */ /* 0x000e220008000800 */
[----:B------:R-:W-:Y:S02]  /*0cc0*/  MOV R7, RZ ;  /* 0x000000ff00077202 */ /* 0x000fe40000000f00 */
[----:B------:R-:W-:Y:S02]  /*0cd0*/  CS2R R26, SRZ ;  /* 0x00000000001a7805 */ /* 0x000fe4000001ff00 */
[----:B------:R-:W-:Y:S01]  /*0ce0*/  CS2R R14, SRZ ;  /* 0x00000000000e7805 */ /* 0x000fe2000001ff00 */
[----:B0-----:R-:W-:-:S09]  /*0cf0*/  UISETP.GE.U32.AND UP0, UPT, UR9, 0x4, UPT ;  /* 0x000000040900788c */ /* 0x001fd2000bf06070 */
[----:B------:R-:W-:Y:S05]  /*0d00*/  BRA.U !UP0, `(.L_x_14) ;  /* 0x0000000d08a87547 */ /* 0x000fea000b800000 */
[----:B------:R-:W-:Y:S01]  /*0d10*/  IMAD.MOV.U32 R0, RZ, RZ, R4 ;  /* 0x000000ffff007224 */ /* 0x000fe200078e0004 */
[----:B------:R-:W-:Y:S01]  /*0d20*/  CS2R R26, SRZ ;  /* 0x00000000001a7805 */ /* 0x000fe2000001ff00 */
[----:B------:R-:W-:-:S07]  /*0d30*/  IMAD.U32 R2, RZ, RZ, UR10 ;  /* 0x0000000aff027e24 */ /* 0x000fce000f8e00ff */
.L_x_43:
[----:B------:R-:W0:Y:S02]  /*0d40*/  LDC.64 R28, c[0x0][0x380] ;  /* 0x0000e000ff1c7b82 */ /* 0x000e240000000a00 */
[----:B0-----:R-:W-:-:S05]  /*0d50*/  IMAD.WIDE R28, R0, 0x8, R28 ;  /* 0x00000008001c7825 */ /* 0x001fca00078e021c */
[----:B------:R-:W2:Y:S01]  /*0d60*/  LDG.E.64 R10, desc[UR12][R28.64] ;  /* 0x0000000c1c0a7981 */ /* 0x000ea2000c1e1b00 */
[----:B------:R-:W0:Y:S01]  /*0d70*/  MUFU.RCP64H R9, R17 ;  /* 0x0000001100097308 */ /* 0x000e220000001800 */
[----:B------:R-:W-:Y:S01]  /*0d80*/  IMAD.MOV.U32 R8, RZ, RZ, 0x1 ;  /* 0x00000001ff087424 */ /* 0x000fe200078e00ff */
[----:B------:R-:W-:Y:S05]  /*0d90*/  BSSY.RECONVERGENT B3, `(.L_x_15) ;  /* 0x0000013000037945 */ /* 0x000fea0003800200 */
[----:B0-----:R-:W-:-:S08]  /*0da0*/  DFMA R12, -R16, R8, 1 ;  /* 0x3ff00000100c742b */ /* 0x001fd00000000108 */
[----:B------:R-:W-:-:S08]  /*0db0*/  DFMA R12, R12, R12, R12 ;  /* 0x0000000c0c0c722b */ /* 0x000fd0000000000c */
[----:B------:R-:W-:-:S08]  /*0dc0*/  DFMA R12, R8, R12, R8 ;  /* 0x0000000c080c722b */ /* 0x000fd00000000008 */
[----:B------:R-:W-:-:S08]  /*0dd0*/  DFMA R8, -R16, R12, 1 ;  /* 0x3ff000001008742b */ /* 0x000fd0000000010c */
[----:B------:R-:W-:-:S08]  /*0de0*/  DFMA R8, R12, R8, R12 ;  /* 0x000000080c08722b */ /* 0x000fd0000000000c */
[----:B--2---:R-:W-:Y:S01]  /*0df0*/  DMUL R30, R10, R8 ;  /* 0x000000080a1e7228 */ /* 0x004fe20000000000 */
[----:B------:R-:W-:-:S07]  /*0e00*/  FSETP.GEU.AND P2, PT, |R11|, 6.5827683646048100446e-37, PT ;  /* 0x036000000b00780b */ /* 0x000fce0003f4e200 */
[----:B------:R-:W-:-:S08]  /*0e10*/  DFMA R12, -R16, R30, R10 ;  /* 0x0000001e100c722b */ /* 0x000fd0000000010a */
[----:B------:R-:W-:-:S10]  /*0e20*/  DFMA R30, R8, R12, R30 ;  /* 0x0000000c081e722b */ /* 0x000fd4000000001e */
[----:B------:R-:W-:-:S05]  /*0e30*/  FFMA R3, RZ, R17, R31 ;  /* 0x00000011ff037223 */ /* 0x000fca000000001f */
[----:B------:R-:W-:-:S13]  /*0e40*/  FSETP.GT.AND P0, PT, |R3|, 1.469367938527859385e-39, PT ;  /* 0x001000000300780b */ /* 0x000fda0003f04200 */
[----:B------:R-:W-:Y:S05]  /*0e50*/  @P0 BRA P2, `(.L_x_16) ;  /* 0x0000000000180947 */ /* 0x000fea0001000000 */
[----:B------:R-:W-:Y:S01]  /*0e60*/  IMAD.MOV.U32 R8, RZ, RZ, R16 ;  /* 0x000000ffff087224 */ /* 0x000fe200078e0010 */
[----:B------:R-:W-:Y:S02]  /*0e70*/  MOV R9, R17 ;  /* 0x0000001100097202 */ /* 0x000fe40000000f00 */
[----:B------:R-:W-:-:S07]  /*0e80*/  MOV R7, 0xea0 ;  /* 0x00000ea000077802 */ /* 0x000fce0000000f00 */
[----:B------:R-:W-:Y:S05]  /*0e90*/  CALL.REL.NOINC `($__internal_0_$__cuda_sm20_div_rn_f64_full) ;  /* 0x000000b400f87944 */ /* 0x000fea0003c00000 */
[----:B------:R-:W-:Y:S02]  /*0ea0*/  IMAD.MOV.U32 R30, RZ, RZ, R8 ;  /* 0x000000ffff1e7224 */ /* 0x000fe400078e0008 */
[----:B------:R-:W-:-:S07]  /*0eb0*/  IMAD.MOV.U32 R31, RZ, RZ, R9 ;  /* 0x000000ffff1f7224 */ /* 0x000fce00078e0009 */
.L_x_16:
[----:B------:R-:W-:Y:S05]  /*0ec0*/  BSYNC.RECONVERGENT B3 ;  /* 0x0000000000037941 */ /* 0x000fea0003800200 */
.L_x_15:
[----:B------:R-:W-:Y:S01]  /*0ed0*/  DSETP.NEU.AND P0, PT, R30, RZ, PT ;  /* 0x000000ff1e00722a */ /* 0x000fe20003f0d000 */
[----:B------:R-:W-:Y:S01]  /*0ee0*/  BSSY.RECONVERGENT B2, `(.L_x_17) ;  /* 0x000000b000027945 */ /* 0x000fe20003800200 */
[----:B------:R-:W-:-:S12]  /*0ef0*/  CS2R R8, SRZ ;  /* 0x0000000000087805 */ /* 0x000fd8000001ff00 */
[----:B------:R-:W-:Y:S05]  /*0f00*/  @!P0 BRA `(.L_x_18) ;  /* 0x0000000000208947 */ /* 0x000fea0003800000 */
[----:B------:R-:W-:Y:S01]  /*0f10*/  DADD R10, -RZ, |R30| ;  /* 0x00000000ff0a7229 */ /* 0x000fe2000000051e */
[----:B------:R-:W-:-:S09]  /*0f20*/  MOV R7, 0xf60 ;  /* 0x00000f6000077802 */ /* 0x000fd20000000f00 */
[----:B------:R-:W-:Y:S02]  /*0f30*/  IMAD.MOV.U32 R9, RZ, RZ, R10 ;  /* 0x000000ffff097224 */ /* 0x000fe400078e000a */
[----:B------:R-:W-:-:S07]  /*0f40*/  IMAD.MOV.U32 R8, RZ, RZ, R11 ;  /* 0x000000ffff087224 */ /* 0x000fce00078e000b */
[----:B------:R-:W-:Y:S05]  /*0f50*/  CALL.REL.NOINC `($_Z13normalizationPKdS0_Pdiiiii$__internal_accurate_pow) ;  /* 0x000000bc00607944 */ /* 0x000fea0003c00000 */
[----:B------:R-:W-:-:S04]  /*0f60*/  ISETP.GE.AND P0, PT, R31, RZ, PT ;  /* 0x000000ff1f00720c */ /* 0x000fc80003f06270 */
[----:B------:R-:W-:Y:S02]  /*0f70*/  FSEL R8, R8, RZ, P0 ;  /* 0x000000ff08087208 */ /* 0x000fe40000000000 */
[----:B------:R-:W-:-:S07]  /*0f80*/  FSEL R9, R9, -QNAN , P0 ;  /* 0xfff8000009097808 */ /* 0x000fce0000000000 */
.L_x_18:
[----:B------:R-:W-:Y:S05]  /*0f90*/  BSYNC.RECONVERGENT B2 ;  /* 0x0000000000027941 */ /* 0x000fea0003800200 */
.L_x_17:
[----:B------:R-:W-:Y:S01]  /*0fa0*/  DADD R10, R30, 0.5 ;  /* 0x3fe000001e0a7429 */ /* 0x000fe20000000000 */
[----:B------:R-:W-:Y:S09]  /*0fb0*/  BSSY.RECONVERGENT B2, `(.L_x_19) ;  /* 0x000000c000027945 */ /* 0x000ff20003800200 */
[----:B------:R-:W-:-:S04]  /*0fc0*/  LOP3.LUT R10, R11, 0x7ff00000, RZ, 0xc0, !PT ;  /* 0x7ff000000b0a7812 */ /* 0x000fc800078ec0ff */
[----:B------:R-:W-:-:S13]  /*0fd0*/  ISETP.NE.AND P0, PT, R10, 0x7ff00000, PT ;  /* 0x7ff000000a00780c */ /* 0x000fda0003f05270 */
[----:B------:R-:W-:Y:S05]  /*0fe0*/  @P0 BRA `(.L_x_20) ;  /* 0x0000000000200947 */ /* 0x000fea0003800000 */
[----:B------:R-:W-:-:S14]  /*0ff0*/  DSETP.NAN.AND P0, PT, R30, R30, PT ;  /* 0x0000001e1e00722a */ /* 0x000fdc0003f08000 */
[----:B------:R-:W-:Y:S05]  /*1000*/  @P0 BRA `(.L_x_21) ;  /* 0x0000000000140947 */ /* 0x000fea0003800000 */
[----:B------:R-:W-:-:S14]  /*1010*/  DSETP.NEU.AND P0, PT, |R30|, +INF , PT ;  /* 0x7ff000001e00742a */ /* 0x000fdc0003f0d200 */
[----:B------:R-:W-:Y:S05]  /*1020*/  @P0 BRA `(.L_x_20) ;  /* 0x0000000000100947 */ /* 0x000fea0003800000 */
[----:B------:R-:W-:Y:S01]  /*1030*/  MOV R8, 0x0 ;  /* 0x0000000000087802 */ /* 0x000fe20000000f00 */
[----:B------:R-:W-:Y:S01]  /*1040*/  IMAD.MOV.U32 R9, RZ, RZ, 0x7ff00000 ;  /* 0x7ff00000ff097424 */ /* 0x000fe200078e00ff */
[----:B------:R-:W-:Y:S06]  /*1050*/  BRA `(.L_x_20) ;  /* 0x0000000000047947 */ /* 0x000fec0003800000 */
.L_x_21:
[----:B------:R-:W-:-:S11]  /*1060*/  DADD R8, R30, 0.5 ;  /* 0x3fe000001e087429 */ /* 0x000fd60000000000 */
.L_x_20:
[----:B------:R-:W-:Y:S05]  /*1070*/  BSYNC.RECONVERGENT B2 ;  /* 0x0000000000027941 */ /* 0x000fea0003800200 */
.L_x_19:
[----:B------:R-:W2:Y:S01]  /*1080*/  LDG.E.64 R10, desc[UR12][R28.64+0x8] ;  /* 0x0000080c1c0a7981 */ /* 0x000ea2000c1e1b00 */
[----:B------:R-:W0:Y:S01]  /*1090*/  MUFU.RCP64H R13, R17 ;  /* 0x00000011000d7308 */ /* 0x000e220000001800 */
[----:B------:R-:W-:Y:S01]  /*10a0*/  IMAD.MOV.U32 R12, RZ, RZ, 0x1 ;  /* 0x00000001ff0c7424 */ /* 0x000fe200078e00ff */
[----:B------:R-:W-:Y:S01]  /*10b0*/  DADD R8, R8, R8 ;  /* 0x0000000008087229 */ /* 0x000fe20000000008 */
[----:B------:R-:W-:Y:S01]  /*10c0*/  BSSY.RECONVERGENT B3, `(.L_x_22) ;  /* 0x0000018000037945 */ /* 0x000fe20003800200 */
[----:B------:R-:W-:-:S08]  /*10d0*/  DSETP.NEU.AND P0, PT, R30, 1, PT ;  /* 0x3ff000001e00742a */ /* 0x000fd00003f0d000 */
[----:B------:R-:W-:Y:S02]  /*10e0*/  FSEL R8, R8, RZ, P0 ;  /* 0x000000ff08087208 */ /* 0x000fe40000000000 */
[----:B------:R-:W-:Y:S01]  /*10f0*/  FSEL R9, R9, 2, P0 ;  /* 0x4000000009097808 */ /* 0x000fe20000000000 */
[----:B0-----:R-:W-:-:S05]  /*1100*/  DFMA R32, -R16, R12, 1 ;  /* 0x3ff000001020742b */ /* 0x001fca000000010c */
[C---:B------:R-:W-:Y:S02]  /*1110*/  DADD R26, R8.reuse, R26 ;  /* 0x00000000081a7229 */ /* 0x040fe4000000001a */
[----:B------:R-:W-:Y:S02]  /*1120*/  DFMA R14, R8, R8, R14 ;  /* 0x00000008080e722b */ /* 0x000fe4000000000e */
        /* <DEDUP_REMOVED lines=12> */
[----:B------:R-:W-:Y:S01]  /*11f0*/  MOV R7, 0x1220 ;  /* 0x0000122000077802 */ /* 0x000fe20000000f00 */
[----:B------:R-:W-:-:S07]  /*1200*/  IMAD.MOV.U32 R9, RZ, RZ, R17 ;  /* 0x000000ffff097224 */ /* 0x000fce00078e0011 */
[----:B------:R-:W-:Y:S05]  /*1210*/  CALL.REL.NOINC `($__internal_0_$__cuda_sm20_div_rn_f64_full) ;  /* 0x000000b400187944 */ /* 0x000fea0003c00000 */
[----:B------:R-:W-:Y:S01]  /*1220*/  MOV R44, R8 ;  /* 0x00000008002c7202 */ /* 0x000fe20000000f00 */
[----:B------:R-:W-:-:S07]  /*1230*/  IMAD.MOV.U32 R45, RZ, RZ, R9 ;  /* 0x000000ffff2d7224 */ /* 0x000fce00078e0009 */
.L_x_23:
[----:B------:R-:W-:Y:S05]  /*1240*/  BSYNC.RECONVERGENT B3 ;  /* 0x0000000000037941 */ /* 0x000fea0003800200 */
.L_x_22:
        /* <DEDUP_REMOVED lines=12> */
.L_x_25:
[----:B------:R-:W-:Y:S05]  /*1310*/  BSYNC.RECONVERGENT B2 ;  /* 0x0000000000027941 */ /* 0x000fea0003800200 */
.L_x_24:
        /* <DEDUP_REMOVED lines=9> */
[----:B------:R-:W-:Y:S01]  /*13b0*/  IMAD.MOV.U32 R8, RZ, RZ, 0x0 ;  /* 0x00000000ff087424 */ /* 0x000fe200078e00ff */
[----:B------:R-:W-:Y:S01]  /*13c0*/  MOV R9, 0x7ff00000 ;  /* 0x7ff0000000097802 */ /* 0x000fe20000000f00 */
[----:B------:R-:W-:Y:S06]  /*13d0*/  BRA `(.L_x_27) ;  /* 0x0000000000047947 */ /* 0x000fec0003800000 */
.L_x_28:
[----:B------:R-:W-:-:S11]  /*13e0*/  DADD R8, R44, 0.5 ;  /* 0x3fe000002c087429 */ /* 0x000fd60000000000 */
.L_x_27:
[----:B------:R-:W-:Y:S05]  /*13f0*/  BSYNC.RECONVERGENT B2 ;  /* 0x0000000000027941 */ /* 0x000fea0003800200 */
.L_x_26:
        /* <DEDUP_REMOVED lines=9> */
[----:B------:R-:W-:Y:S02]  /*1490*/  DADD R26, R26, R8 ;  /* 0x000000001a1a7229 */ /* 0x000fe40000000008 */
        /* <DEDUP_REMOVED lines=16> */
[----:B------:R-:W-:Y:S01]  /*15a0*/  IMAD.MOV.U32 R30, RZ, RZ, R8 ;  /* 0x000000ffff1e7224 */ /* 0x000fe200078e0008 */
[----:B------:R-:W-:-:S07]  /*15b0*/  MOV R31, R9 ;  /* 0x00000009001f7202 */ /* 0x000fce0000000f00 */
.L_x_30:
[----:B------:R-:W-:Y:S05]  /*15c0*/  BSYNC.RECONVERGENT B3 ;  /* 0x0000000000037941 */ /* 0x000fea0003800200 */
.L_x_29:
        /* <DEDUP_REMOVED lines=12> */
.L_x_32:
[----:B------:R-:W-:Y:S05]  /*1690*/  BSYNC.RECONVERGENT B2 ;  /* 0x0000000000027941 */ /* 0x000fea0003800200 */
.L_x_31:
        /* <DEDUP_REMOVED lines=9> */
[----:B------:R-:W-:Y:S02]  /*1730*/  IMAD.MOV.U32 R8, RZ, RZ, 0x0 ;  /* 0x00000000ff087424 */ /* 0x000fe400078e00ff */
[----:B------:R-:W-:Y:S01]  /*1740*/  IMAD.MOV.U32 R9, RZ, RZ, 0x7ff00000 ;  /* 0x7ff00000ff097424 */ /* 0x000fe200078e00ff */
[----:B------:R-:W-:Y:S06]  /*1750*/  BRA `(.L_x_34) ;  /* 0x0000000000047947 */ /* 0x000fec0003800000 */
.L_x_35:
[----:B------:R-:W-:-:S11]  /*1760*/  DADD R8, R30, 0.5 ;  /* 0x3fe000001e087429 */ /* 0x000fd60000000000 */
.L_x_34:
[----:B------:R-:W-:Y:S05]  /*1770*/  BSYNC.RECONVERGENT B2 ;  /* 0x0000000000027941 */ /* 0x000fea0003800200 */
.L_x_33:
[----:B------:R-:W2:Y:S01]  /*1780*/  LDG.E.64 R10, desc[UR12][R28.64+0x18] ;  /* 0x0000180c1c0a7981 */ /* 0x000ea2000c1e1b00 */
[----:B------:R-:W0:Y:S01]  /*1790*/  MUFU.RCP64H R13, R17 ;  /* 0x00000011000d7308 */ /* 0x000e220000001800 */
[----:B------:R-:W-:Y:S01]  /*17a0*/  MOV R12, 0x1 ;  /* 0x00000001000c7802 */ /* 0x000fe20000000f00 */
        /* <DEDUP_REMOVED lines=23> */
[----:B------:R-:W-:Y:S02]  /*1920*/  IMAD.MOV.U32 R28, RZ, RZ, R8 ;  /* 0x000000ffff1c7224 */ /* 0x000fe400078e0008 */
[----:B------:R-:W-:-:S07]  /*1930*/  IMAD.MOV.U32 R29, RZ, RZ, R9 ;  /* 0x000000ffff1d7224 */ /* 0x000fce00078e0009 */
.L_x_37:
[----:B------:R-:W-:Y:S05]  /*1940*/  BSYNC.RECONVERGENT B3 ;  /* 0x0000000000037941 */ /* 0x000fea0003800200 */
.L_x_36:
[----:B------:R-:W-:Y:S01]  /*1950*/  DSETP.NEU.AND P0, PT, R28, RZ, PT ;  /* 0x000000ff1c00722a */ /* 0x000fe20003f0d000 */
[----:B------:R-:W-:Y:S01]  /*1960*/  BSSY.RECONVERGENT B2, `(.L_x_38) ;  /* 0x000000b000027945 */ /* 0x000fe20003800200 */
[----:B------:R-:W-:-:S12]  /*1970*/  CS2R R8, SRZ ;  /* 0x0000000000087805 */ /* 0x000fd8000001ff00 */
[----:B------:R-:W-:Y:S05]  /*1980*/  @!P0 BRA `(.L_x_39) ;  /* 0x0000000000208947 */ /* 0x000fea0003800000 */
[----:B------:R-:W-:Y:S01]  /*1990*/  DADD R10, -RZ, |R28| ;  /* 0x00000000ff0a7229 */ /* 0x000fe2000000051c */
[----:B------:R-:W-:-:S09]  /*19a0*/  MOV R7, 0x19e0 ;  /* 0x000019e000077802 */ /* 0x000fd20000000f00 */
[----:B------:R-:W-:Y:S01]  /*19b0*/  MOV R9, R10 ;  /* 0x0000000a00097202 */ /* 0x000fe20000000f00 */
[----:B------:R-:W-:-:S07]  /*19c0*/  IMAD.MOV.U32 R8, RZ, RZ, R11 ;  /* 0x000000ffff087224 */ /* 0x000fce00078e000b */
[----:B------:R-:W-:Y:S05]  /*19d0*/  CALL.REL.NOINC `($_Z13normalizationPKdS0_Pdiiiii$__internal_accurate_pow) ;  /* 0x000000b000c07944 */ /* 0x000fea0003c00000 */
[----:B------:R-:W-:-:S04]  /*19e0*/  ISETP.GE.AND P0, PT, R29, RZ, PT ;  /* 0x000000ff1d00720c */ /* 0x000fc80003f06270 */
[----:B------:R-:W-:Y:S02]  /*19f0*/  FSEL R8, R8, RZ, P0 ;  /* 0x000000ff08087208 */ /* 0x000fe40000000000 */
[----:B------:R-:W-:-:S07]  /*1a00*/  FSEL R9, R9, -QNAN , P0 ;  /* 0xfff8000009097808 */ /* 0x000fce0000000000 */
.L_x_39:
[----:B------:R-:W-:Y:S05]  /*1a10*/  BSYNC.RECONVERGENT B2 ;  /* 0x0000000000027941 */ /* 0x000fea0003800200 */
.L_x_38:
        /* <DEDUP_REMOVED lines=12> */
.L_x_42:
[----:B------:R-:W-:-:S11]  /*1ae0*/  DADD R8, R28, 0.5 ;  /* 0x3fe000001c087429 */ /* 0x000fd60000000000 */
.L_x_41:
[----:B------:R-:W-:Y:S05]  /*1af0*/  BSYNC.RECONVERGENT B2 ;  /* 0x0000000000027941 */ /* 0x000fea0003800200 */
.L_x_40:
[----:B------:R-:W-:Y:S01]  /*1b00*/  DADD R8, R8, R8 ;  /* 0x0000000008087229 */ /* 0x000fe20000000008 */
[----:B------:R-:W-:Y:S01]  /*1b10*/  VIADD R2, R2, 0x4 ;  /* 0x0000000402027836 */ /* 0x000fe20000000000 */
[----:B------:R-:W-:Y:S01]  /*1b20*/  DSETP.NEU.AND P0, PT, R28, 1, PT ;  /* 0x3ff000001c00742a */ /* 0x000fe20003f0d000 */
[----:B------:R-:W-:-:S07]  /*1b30*/  IADD3 R0, PT, PT, R0, 0x4, RZ ;  /* 0x0000000400007810 */ /* 0x000fce0007ffe0ff */
[----:B------:R-:W-:Y:S02]  /*1b40*/  FSEL R8, R8, RZ, P0 ;  /* 0x000000ff08087208 */ /* 0x000fe40000000000 */
[----:B------:R-:W-:Y:S02]  /*1b50*/  FSEL R9, R9, 2, P0 ;  /* 0x4000000009097808 */ /* 0x000fe40000000000 */
[----:B------:R-:W-:-:S04]  /*1b60*/  ISETP.NE.AND P0, PT, R2, RZ, PT ;  /* 0x000000ff0200720c */ /* 0x000fc80003f05270 */
[----:B------:R-:W-:Y:S02]  /*1b70*/  DADD R26, R26, R8 ;  /* 0x000000001a1a7229 */ /* 0x000fe40000000008 */
[----:B------:R-:W-:-:S07]  /*1b80*/  DFMA R14, R8, R8, R14 ;  /* 0x00000008080e722b */ /* 0x000fce000000000e */
[----:B------:R-:W-:Y:S05]  /*1b90*/  @P0 BRA `(.L_x_43) ;  /* 0xfffffff000680947 */ /* 0x000fea000383ffff */
[----:B------:R-:W-:-:S07]  /*1ba0*/  IMAD.U32 R7, RZ, RZ, UR4 ;  /* 0x00000004ff077e24 */ /* 0x000fce000f8e00ff */
.L_x_14:
[----:B------:R-:W-:-:S09]  /*1bb0*/  UISETP.NE.AND UP0, UPT, UR6, URZ, UPT ;  /* 0x000000ff0600728c */ /* 0x000fd2000bf05270 */
[----:B------:R-:W-:Y:S05]  /*1bc0*/  BRA.U !UP0, `(.L_x_44) ;  /* 0x0000001908707547 */ /* 0x000fea000b800000 */
[----:B------:R-:W0:Y:S01]  /*1bd0*/  LDC.64 R2, c[0x0][0x380] ;  /* 0x0000e000ff027b82 */ /* 0x000e220000000a00 */
[----:B------:R-:W-:-:S04]  /*1be0*/  IMAD.IADD R7, R4, 0x1, R7 ;  /* 0x0000000104077824 */ /* 0x000fc800078e0207 */
        /* <DEDUP_REMOVED lines=23> */
.L_x_46:
[----:B------:R-:W-:Y:S05]  /*1d60*/  BSYNC.RECONVERGENT B3 ;  /* 0x0000000000037941 */ /* 0x000fea0003800200 */
.L_x_45:
        /* <DEDUP_REMOVED lines=12> */
.L_x_48:
[----:B------:R-:W-:Y:S05]  /*1e30*/  BSYNC.RECONVERGENT B2 ;  /* 0x0000000000027941 */ /* 0x000fea0003800200 */
.L_x_47:
        /* <DEDUP_REMOVED lines=12> */
.L_x_51:
[----:B------:R-:W-:-:S11]  /*1f00*/  DADD R8, R28, 0.5 ;  /* 0x3fe000001c087429 */ /* 0x000fd60000000000 */
.L_x_50:
[----:B------:R-:W-:Y:S05]  /*1f10*/  BSYNC.RECONVERGENT B2 ;  /* 0x0000000000027941 */ /* 0x000fea0003800200 */
.L_x_49:
[----:B------:R-:W-:Y:S01]  /*1f20*/  DADD R8, R8, R8 ;  /* 0x0000000008087229 */ /* 0x000fe20000000008 */
[----:B------:R-:W-:Y:S01]  /*1f30*/  UISETP.NE.AND UP0, UPT, UR6, 0x1, UPT ;  /* 0x000000010600788c */ /* 0x000fe2000bf05270 */
[----:B------:R-:W-:-:S08]  /*1f40*/  DSETP.NEU.AND P0, PT, R28, 1, PT ;  /* 0x3ff000001c00742a */ /* 0x000fd00003f0d000 */
[----:B------:R-:W-:Y:S02]  /*1f50*/  FSEL R8, R8, RZ, P0 ;  /* 0x000000ff08087208 */ /* 0x000fe40000000000 */
[----:B------:R-:W-:-:S06]  /*1f60*/  FSEL R9, R9, 2, P0 ;  /* 0x4000000009097808 */ /* 0x000fcc0000000000 */
[----:B------:R-:W-:Y:S02]  /*1f70*/  DADD R26, R26, R8 ;  /* 0x000000001a1a7229 */ /* 0x000fe40000000008 */
[----:B------:R-:W-:Y:S01]  /*1f80*/  DFMA R14, R8, R8, R14 ;  /* 0x00000008080e722b */ /* 0x000fe2000000000e */
[----:B------:R-:W-:Y:S10]  /*1f90*/  BRA.U !UP0, `(.L_x_44) ;  /* 0x00000015087c7547 */ /* 0x000ff4000b800000 */
        /* <DEDUP_REMOVED lines=22> */
.L_x_53:
[----:B------:R-:W-:Y:S05]  /*2100*/  BSYNC.RECONVERGENT B3 ;  /* 0x0000000000037941 */ /* 0x000fea0003800200 */
.L_x_52:
        /* <DEDUP_REMOVED lines=12> */
.L_x_55:
[----:B------:R-:W-:Y:S05]  /*21d0*/  BSYNC.RECONVERGENT B2 ;  /* 0x0000000000027941 */ /* 0x000fea0003800200 */
.L_x_54:
        /* <DEDUP_REMOVED lines=12> */
.L_x_58:
[----:B------:R-:W-:-:S11]  /*22a0*/  DADD R8, R28, 0.5 ;  /* 0x3fe000001c087429 */ /* 0x000fd60000000000 */
.L_x_57:
[----:B------:R-:W-:Y:S05]  /*22b0*/  BSYNC.RECONVERGENT B2 ;  /* 0x0000000000027941 */ /* 0x000fea0003800200 */
.L_x_56:
        /* <DEDUP_REMOVED lines=25> */
[----:B------:R-:W-:Y:S01]  /*2450*/  MOV R9, R17 ;  /* 0x0000001100097202 */ /* 0x000fe20000000f00 */
[----:B------:R-:W-:Y:S01]  /*2460*/  IMAD.MOV.U32 R11, RZ, RZ, R13 ;  /* 0x000000ffff0b7224 */ /* 0x000fe200078e000d */
[----:B------:R-:W-:Y:S01]  /*2470*/  MOV R7, 0x24a0 ;  /* 0x000024a000077802 */ /* 0x000fe20000000f00 */
[----:B------:R-:W-:-:S07]  /*2480*/  IMAD.MOV.U32 R8, RZ, RZ, R16 ;  /* 0x000000ffff087224 */ /* 0x000fce00078e0010 */
[----:B------:R-:W-:Y:S05]  /*2490*/  CALL.REL.NOINC `($__internal_0_$__cuda_sm20_div_rn_f64_full) ;  /* 0x000000a000787944 */ /* 0x000fea0003c00000 */
[----:B------:R-:W-:Y:S02]  /*24a0*/  IMAD.MOV.U32 R2, RZ, RZ, R8 ;  /* 0x000000ffff027224 */ /* 0x000fe400078e0008 */
[----:B------:R-:W-:-:S07]  /*24b0*/  IMAD.MOV.U32 R3, RZ, RZ, R9 ;  /* 0x000000ffff037224 */ /* 0x000fce00078e0009 */
.L_x_60:
[----:B------:R-:W-:Y:S05]  /*24c0*/  BSYNC.RECONVERGENT B3 ;  /* 0x0000000000037941 */ /* 0x000fea0003800200 */
.L_x_59:
        /* <DEDUP_REMOVED lines=12> */
.L_x_62:
[----:B------:R-:W-:Y:S05]  /*2590*/  BSYNC.RECONVERGENT B2 ;  /* 0x0000000000027941 */ /* 0x000fea0003800200 */
.L_x_61:
        /* <DEDUP_REMOVED lines=12> */
.L_x_65:
[----:B------:R-:W-:-:S11]  /*2660*/  DADD R8, R2, 0.5 ;  /* 0x3fe0000002087429 */ /* 0x000fd60000000000 */
.L_x_64:
[----:B------:R-:W-:Y:S05]  /*2670*/  BSYNC.RECONVERGENT B2 ;  /* 0x0000000000027941 */ /* 0x000fea0003800200 */
.L_x_63:
[----:B------:R-:W-:Y:S02]  /*2680*/  DADD R8, R8, R8 ;  /* 0x0000000008087229 */ /* 0x000fe40000000008 */
[----:B------:R-:W-:-:S08]  /*2690*/  DSETP.NEU.AND P0, PT, R2, 1, PT ;  /* 0x3ff000000200742a */ /* 0x000fd00003f0d000 */
[----:B------:R-:W-:Y:S02]  /*26a0*/  FSEL R2, R8, RZ, P0 ;  /* 0x000000ff08027208 */ /* 0x000fe40000000000 */
[----:B------:R-:W-:-:S06]  /*26b0*/  FSEL R3, R9, 2, P0 ;  /* 0x4000000009037808 */ /* 0x000fcc0000000000 */
[----:B------:R-:W-:Y:S02]  /*26c0*/  DADD R26, R26, R2 ;  /* 0x000000001a1a7229 */ /* 0x000fe40000000002 */
[----:B------:R-:W-:Y:S01]  /*26d0*/  DFMA R14, R2, R2, R14 ;  /* 0x00000002020e722b */ /* 0x000fe2000000000e */
[----:B------:R-:W-:Y:S10]  /*26e0*/  BRA `(.L_x_44) ;  /* 0x0000000c00a87947 */ /* 0x000ff40003800000 */
.L_x_13:
[----:B------:R-:W-:Y:S01]  /*26f0*/  IMAD.MOV.U32 R0, RZ, RZ, RZ ;  /* 0x000000ffff007224 */ /* 0x000fe200078e00ff */
[----:B------:R-:W-:Y:S02]  /*2700*/  CS2R R26, SRZ ;  /* 0x00000000001a7805 */ /* 0x000fe4000001ff00 */
[----:B------:R-:W-:-:S07]  /*2710*/  CS2R R14, SRZ ;  /* 0x00000000000e7805 */ /* 0x000fce000001ff00 */
.L_x_79:
[----:B------:R-:W0:Y:S01]  /*2720*/  LDC R7, c[0x0][0x3a4] ;  /* 0x0000e900ff077b82 */ /* 0x000e220000000800 */
[----:B------:R-:W-:Y:S01]  /*2730*/  IMAD.MOV.U32 R2, RZ, RZ, RZ ;  /* 0x000000ffff027224 */ /* 0x000fe200078e00ff */
[----:B------:R-:W-:Y:S02]  /*2740*/  CS2R R10, SRZ ;  /* 0x00000000000a7805 */ /* 0x000fe4000001ff00 */
[----:B0-----:R-:W-:-:S13]  /*2750*/  ISETP.GE.U32.AND P0, PT, R7, 0x8, PT ;  /* 0x000000080700780c */ /* 0x001fda0003f06070 */
[----:B------:R-:W-:Y:S05]  /*2760*/  @!P0 BRA `(.L_x_66) ;  /* 0x0000000400088947 */ /* 0x000fea0003800000 */
[----:B------:R-:W-:Y:S01]  /*2770*/  IMAD.MOV.U32 R40, RZ, RZ, RZ ;  /* 0x000000ffff287224 */ /* 0x000fe200078e00ff */
[----:B------:R-:W-:-:S07]  /*2780*/  CS2R R10, SRZ ;  /* 0x00000000000a7805 */ /* 0x000fce000001ff00 */
.L_x_67:
[----:B------:R-:W0:Y:S01]  /*2790*/  LDC.64 R44, c[0x0][0x388] ;  /* 0x0000e200ff2c7b82 */ /* 0x000e220000000a00 */
[----:B------:R-:W-:-:S07]  /*27a0*/  IMAD R3, R6, R7, R40 ;  /* 0x0000000706037224 */ /* 0x000fce00078e0228 */
[----:B------:R-:W1:Y:S01]  /*27b0*/  LDC.64 R34, c[0x0][0x380] ;  /* 0x0000e000ff227b82 */ /* 0x000e620000000a00 */
[----:B0-----:R-:W-:-:S05]  /*27c0*/  IMAD.WIDE R44, R3, 0x8, R44 ;  /* 0x00000008032c7825 */ /* 0x001fca00078e022c */
[----:B------:R-:W2:Y:S04]  /*27d0*/  LDG.E.64 R38, desc[UR12][R44.64] ;  /* 0x0000000c2c267981 */ /* 0x000ea8000c1e1b00 */
[----:B------:R-:W3:Y:S04]  /*27e0*/  LDG.E.64 R36, desc[UR12][R44.64+0x8] ;  /* 0x0000080c2c247981 */ /* 0x000ee8000c1e1b00 */
[----:B------:R-:W4:Y:S04]  /*27f0*/  LDG.E.64 R2, desc[UR12][R44.64+0x10] ;  /* 0x0000100c2c027981 */ /* 0x000f28000c1e1b00 */
[----:B------:R-:W5:Y:S04]  /*2800*/  LDG.E.64 R8, desc[UR12][R44.64+0x18] ;  /* 0x0000180c2c087981 */ /* 0x000f68000c1e1b00 */
[----:B------:R-:W5:Y:S04]  /*2810*/  LDG.E.64 R12, desc[UR12][R44.64+0x20] ;  /* 0x0000200c2c0c7981 */ /* 0x000f68000c1e1b00 */
[----:B------:R-:W5:Y:S04]  /*2820*/  LDG.E.64 R28, desc[UR12][R44.64+0x28] ;  /* 0x0000280c2c1c7981 */ /* 0x000f68000c1e1b00 */
[----:B------:R-:W5:Y:S04]  /*2830*/  LDG.E.64 R30, desc[UR12][R44.64+0x30] ;  /* 0x0000300c2c1e7981 */ /* 0x000f68000c1e1b00 */
[----:B------:R-:W5:Y:S01]  /*2840*/  LDG.E.64 R32, desc[UR12][R44.64+0x38] ;  /* 0x0000380c2c207981 */ /* 0x000f62000c1e1b00 */
[----:B--2---:R-:W-:-:S02]  /*2850*/  DADD R38, R38, -1 ;  /* 0xbff0000026267429 */ /* 0x004fc40000000000 */
[----:B---3--:R-:W-:Y:S02]  /*2860*/  DADD R36, R36, -1 ;  /* 0xbff0000024247429 */ /* 0x008fe40000000000 */
[----:B----4-:R-:W-:-:S06]  /*2870*/  DADD R2, R2, -1 ;  /* 0xbff0000002027429 */ /* 0x010fcc0000000000 */
[----:B------:R-:W0:Y:S01]  /*2880*/  F2I.F64.TRUNC R39, R38 ;  /* 0x0000002600277311 */ /* 0x000e22000030d100 */
[----:B-----5:R-:W-:Y:S02]  /*2890*/  DADD R8, R8, -1 ;  /* 0xbff0000008087429 */ /* 0x020fe40000000000 */
[----:B------:R-:W-:-:S05]  /*28a0*/  DADD R12, R12, -1 ;  /* 0xbff000000c0c7429 */ /* 0x000fca0000000000 */
[----:B------:R-:W2:Y:S01]  /*28b0*/  F2I.F64.TRUNC R37, R36 ;  /* 0x0000002400257311 */ /* 0x000ea2000030d100 */
[----:B0-----:R-:W-:-:S07]  /*28c0*/  IMAD R43, R39, UR32, R0 ;  /* 0x00000020272b7c24 */ /* 0x001fce000f8e0200 */
[----:B------:R-:W0:Y:S01]  /*28d0*/  F2I.F64.TRUNC R3, R2 ;  /* 0x0000000200037311 */ /* 0x000e22000030d100 */
[----:B-1----:R-:W-:-:S04]  /*28e0*/  IMAD.WIDE R42, R43, 0x8, R34 ;  /* 0x000000082b2a7825 */ /* 0x002fc800078e0222 */
[----:B--2---:R-:W-:-:S03]  /*28f0*/  IMAD R41, R37, UR32, R0 ;  /* 0x0000002025297c24 */ /* 0x004fc6000f8e0200 */
[----:B------:R-:W1:Y:S01]  /*2900*/  F2I.F64.TRUNC R9, R8 ;  /* 0x0000000800097311 */ /* 0x000e62000030d100 */
[----:B------:R-:W2:Y:S01]  /*2910*/  LDG.E.64 R42, desc[UR12][R42.64] ;  /* 0x0000000c2a2a7981 */ /* 0x000ea2000c1e1b00 */
[----:B------:R-:W-:Y:S01]  /*2920*/  DADD R28, R28, -1 ;  /* 0xbff000001c1c7429 */ /* 0x000fe20000000000 */
[----:B------:R-:W-:-:S04]  /*2930*/  IMAD.WIDE R38, R41, 0x8, R34 ;  /* 0x0000000829267825 */ /* 0x000fc800078e0222 */
[----:B0-----:R-:W-:Y:S01]  /*2940*/  IMAD R3, R3, UR32, R0 ;  /* 0x0000002003037c24 */ /* 0x001fe2000f8e0200 */
[----:B------:R-:W0:Y:S01]  /*2950*/  F2I.F64.TRUNC R13, R12 ;  /* 0x0000000c000d7311 */ /* 0x000e22000030d100 */
[----:B------:R-:W3:Y:S01]  /*2960*/  LDG.E.64 R38, desc[UR12][R38.64] ;  /* 0x0000000c26267981 */ /* 0x000ee2000c1e1b00 */
[----:B------:R-:W-:Y:S01]  /*2970*/  DADD R30, R30, -1 ;  /* 0xbff000001e1e7429 */ /* 0x000fe20000000000 */
[----:B------:R-:W-:-:S04]  /*2980*/  IMAD.WIDE R2, R3, 0x8, R34 ;  /* 0x0000000803027825 */ /* 0x000fc800078e0222 */
[----:B-1----:R-:W-:Y:S01]  /*2990*/  IMAD R9, R9, UR32, R0 ;  /* 0x0000002009097c24 */ /* 0x002fe2000f8e0200 */
[----:B------:R-:W1:Y:S01]  /*29a0*/  F2I.F64.TRUNC R29, R28 ;  /* 0x0000001c001d7311 */ /* 0x000e62000030d100 */
[----:B------:R-:W4:Y:S01]  /*29b0*/  LDG.E.64 R2, desc[UR12][R2.64] ;  /* 0x0000000c02027981 */ /* 0x000f22000c1e1b00 */
[----:B------:R-:W-:Y:S01]  /*29c0*/  DADD R32, R32, -1 ;  /* 0xbff0000020207429 */ /* 0x000fe20000000000 */
[----:B------:R-:W-:-:S04]  /*29d0*/  IMAD.WIDE R8, R9, 0x8, R34 ;  /* 0x0000000809087825 */ /* 0x000fc800078e0222 */
[----:B0-----:R-:W-:Y:S01]  /*29e0*/  IMAD R13, R13, UR32, R0 ;  /* 0x000000200d0d7c24 */ /* 0x001fe2000f8e0200 */
[----:B------:R-:W0:Y:S01]  /*29f0*/  F2I.F64.TRUNC R31, R30 ;  /* 0x0000001e001f7311 */ /* 0x000e22000030d100 */
[----:B------:R-:W5:Y:S02]  /*2a00*/  LDG.E.64 R8, desc[UR12][R8.64] ;  /* 0x0000000c08087981 */ /* 0x000f64000c1e1b00 */
[----:B------:R-:W-:-:S04]  /*2a10*/  IMAD.WIDE R12, R13, 0x8, R34 ;  /* 0x000000080d0c7825 */ /* 0x000fc800078e0222 */
[----:B-1----:R-:W-:Y:S01]  /*2a20*/  IMAD R29, R29, UR32, R0 ;  /* 0x000000201d1d7c24 */ /* 0x002fe2000f8e0200 */
[----:B------:R-:W1:Y:S01]  /*2a30*/  F2I.F64.TRUNC R33, R32 ;  /* 0x0000002000217311 */ /* 0x000e62000030d100 */
[----:B------:R-:W5:Y:S02]  /*2a40*/  LDG.E.64 R12, desc[UR12][R12.64] ;  /* 0x0000000c0c0c7981 */ /* 0x000f64000c1e1b00 */
[----:B------:R-:W-:-:S04]  /*2a50*/  IMAD.WIDE R28, R29, 0x8, R34 ;  /* 0x000000081d1c7825 */ /* 0x000fc800078e0222 */
[----:B0-----:R-:W-:Y:S02]  /*2a60*/  IMAD R37, R31, UR32, R0 ;  /* 0x000000201f257c24 */ /* 0x001fe4000f8e0200 */
[----:B------:R-:W5:Y:S02]  /*2a70*/  LDG.E.64 R28, desc[UR12][R28.64] ;  /* 0x0000000c1c1c7981 */ /* 0x000f64000c1e1b00 */
[----:B------:R-:W-:-:S04]  /*2a80*/  IMAD.WIDE R30, R37, 0x8, R34 ;  /* 0x00000008251e7825 */ /* 0x000fc800078e0222 */
[----:B-1----:R-:W-:Y:S02]  /*2a90*/  IMAD R37, R33, UR32, R0 ;  /* 0x0000002021257c24 */ /* 0x002fe4000f8e0200 */
[----:B------:R-:W5:Y:S02]  /*2aa0*/  LDG.E.64 R30, desc[UR12][R30.64] ;  /* 0x0000000c1e1e7981 */ /* 0x000f64000c1e1b00 */
[----:B------:R-:W-:-:S06]  /*2ab0*/  IMAD.WIDE R34, R37, 0x8, R34 ;  /* 0x0000000825227825 */ /* 0x000fcc00078e0222 */
[----:B------:R-:W5:Y:S01]  /*2ac0*/  LDG.E.64 R34, desc[UR12][R34.64] ;  /* 0x0000000c22227981 */ /* 0x000f62000c1e1b00 */
[----:B------:R-:W-:-:S04]  /*2ad0*/  IADD3 R40, PT, PT, R40, 0x8, RZ ;  /* 0x0000000828287810 */ /* 0x000fc80007ffe0ff */
        /* <DEDUP_REMOVED lines=8> */
[----:B------:R-:W-:Y:S01]  /*2b60*/  DADD R10, R2, R34 ;  /* 0x00000000020a7229 */ /* 0x000fe20000000022 */
[----:B------:R-:W-:Y:S10]  /*2b70*/  @P0 BRA `(.L_x_67) ;  /* 0xfffffffc00040947 */ /* 0x000ff4000383ffff */
[----:B------:R-:W-:-:S07]  /*2b80*/  IMAD.U32 R2, RZ, RZ, UR11 ;  /* 0x0000000bff027e24 */ /* 0x000fce000f8e00ff */
.L_x_66:
[----:B------:R-:W-:-:S09]  /*2b90*/  UISETP.NE.AND UP0, UPT, UR29, URZ, UPT ;  /* 0x000000ff1d00728c */ /* 0x000fd2000bf05270 */
[----:B------:R-:W-:Y:S05]  /*2ba0*/  BRA.U !UP0, `(.L_x_68) ;  /* 0x0000000508307547 */ /* 0x000fea000b800000 */
[----:B------:R-:W-:Y:S02]  /*2bb0*/  UIADD3 UR9, UPT, UPT, UR29, -0x1, URZ ;  /* 0xffffffff1d097890 */ /* 0x000fe4000fffe0ff */
[----:B------:R-:W-:Y:S02]  /*2bc0*/  UISETP.NE.AND UP1, UPT, UR30, URZ, UPT ;  /* 0x000000ff1e00728c */ /* 0x000fe4000bf25270 */
[----:B------:R-:W-:-:S09]  /*2bd0*/  UISETP.GE.U32.AND UP0, UPT, UR9, 0x3, UPT ;  /* 0x000000030900788c */ /* 0x000fd2000bf06070 */
[----:B------:R-:W-:Y:S05]  /*2be0*/  BRA.U !UP0, `(.L_x_69) ;  /* 0x0000000108887547 */ /* 0x000fea000b800000 */
[----:B------:R-:W0:Y:S01]  /*2bf0*/  LDC.64 R30, c[0x0][0x388] ;  /* 0x0000e200ff1e7b82 */ /* 0x000e220000000a00 */
[----:B------:R-:W-:Y:S01]  /*2c00*/  IMAD R3, R6, R7, R2 ;  /* 0x0000000706037224 */ /* 0x000fe200078e0202 */
[----:B------:R-:W1:Y:S03]  /*2c10*/  LDCU UR9, c[0x0][0x39c] ;  /* 0x00007380ff0977ac */ /* 0x000e660008000800 */
[----:B0-----:R-:W-:-:S05]  /*2c20*/  IMAD.WIDE R30, R3, 0x8, R30 ;  /* 0x00000008031e7825 */ /* 0x001fca00078e021e */
[----:B------:R-:W2:Y:S04]  /*2c30*/  LDG.E.64 R8, desc[UR12][R30.64] ;  /* 0x0000000c1e087981 */ /* 0x000ea8000c1e1b00 */
[----:B------:R-:W3:Y:S04]  /*2c40*/  LDG.E.64 R34, desc[UR12][R30.64+0x8] ;  /* 0x0000080c1e227981 */ /* 0x000ee8000c1e1b00 */
[----:B------:R-:W4:Y:S04]  /*2c50*/  LDG.E.64 R28, desc[UR12][R30.64+0x10] ;  /* 0x0000100c1e1c7981 */ /* 0x000f28000c1e1b00 */
[----:B------:R-:W5:Y:S01]  /*2c60*/  LDG.E.64 R12, desc[UR12][R30.64+0x18] ;  /* 0x0000180c1e0c7981 */ /* 0x000f62000c1e1b00 */
[----:B--2---:R-:W-:Y:S01]  /*2c70*/  DADD R32, R8, -1 ;  /* 0xbff0000008207429 */ /* 0x004fe20000000000 */
[----:B------:R-:W0:Y:S01]  /*2c80*/  LDC.64 R8, c[0x0][0x380] ;  /* 0x0000e000ff087b82 */ /* 0x000e220000000a00 */
[----:B---3--:R-:W-:-:S02]  /*2c90*/  DADD R34, R34, -1 ;  /* 0xbff0000022227429 */ /* 0x008fc40000000000 */
[----:B----4-:R-:W-:-:S06]  /*2ca0*/  DADD R36, R28, -1 ;  /* 0xbff000001c247429 */ /* 0x010fcc0000000000 */
[----:B------:R-:W1:Y:S01]  /*2cb0*/  F2I.F64.TRUNC R33, R32 ;  /* 0x0000002000217311 */ /* 0x000e62000030d100 */
[----:B-----5:R-:W-:-:S07]  /*2cc0*/  DADD R38, R12, -1 ;  /* 0xbff000000c267429 */ /* 0x020fce0000000000 */
[----:B------:R-:W2:Y:S01]  /*2cd0*/  F2I.F64.TRUNC R35, R34 ;  /* 0x0000002200237311 */ /* 0x000ea2000030d100 */
[----:B-1----:R-:W-:-:S07]  /*2ce0*/  IMAD R3, R33, UR9, R0 ;  /* 0x0000000921037c24 */ /* 0x002fce000f8e0200 */
[----:B------:R-:W1:Y:S01]  /*2cf0*/  F2I.F64.TRUNC R37, R36 ;  /* 0x0000002400257311 */ /* 0x000e62000030d100 */
[----:B0-----:R-:W-:-:S04]  /*2d00*/  IMAD.WIDE R12, R3, 0x8, R8 ;  /* 0x00000008030c7825 */ /* 0x001fc800078e0208 */
[----:B--2---:R-:W-:-:S03]  /*2d10*/  IMAD R29, R35, UR9, R0 ;  /* 0x00000009231d7c24 */ /* 0x004fc6000f8e0200 */
[----:B------:R-:W0:Y:S01]  /*2d20*/  F2I.F64.TRUNC R39, R38 ;  /* 0x0000002600277311 */ /* 0x000e22000030d100 */
[----:B------:R-:W2:Y:S01]  /*2d30*/  LDG.E.64 R12, desc[UR12][R12.64] ;  /* 0x0000000c0c0c7981 */ /* 0x000ea2000c1e1b00 */
[----:B------:R-:W-:-:S04]  /*2d40*/  IMAD.WIDE R28, R29, 0x8, R8 ;  /* 0x000000081d1c7825 */ /* 0x000fc800078e0208 */
[----:B-1----:R-:W-:Y:S02]  /*2d50*/  IMAD R31, R37, UR9, R0 ;  /* 0x00000009251f7c24 */ /* 0x002fe4000f8e0200 */
[----:B------:R-:W3:Y:S02]  /*2d60*/  LDG.E.64 R28, desc[UR12][R28.64] ;  /* 0x0000000c1c1c7981 */ /* 0x000ee4000c1e1b00 */
[----:B------:R-:W-:-:S04]  /*2d70*/  IMAD.WIDE R30, R31, 0x8, R8 ;  /* 0x000000081f1e7825 */ /* 0x000fc800078e0208 */
[----:B0-----:R-:W-:Y:S02]  /*2d80*/  IMAD R3, R39, UR9, R0 ;  /* 0x0000000927037c24 */ /* 0x001fe4000f8e0200 */
[----:B------:R-:W4:Y:S02]  /*2d90*/  LDG.E.64 R30, desc[UR12][R30.64] ;  /* 0x0000000c1e1e7981 */ /* 0x000f24000c1e1b00 */
[----:B------:R-:W-:-:S06]  /*2da0*/  IMAD.WIDE R8, R3, 0x8, R8 ;  /* 0x0000000803087825 */ /* 0x000fcc00078e0208 */
[----:B------:R-:W5:Y:S01]  /*2db0*/  LDG.E.64 R8, desc[UR12][R8.64] ;  /* 0x0000000c08087981 */ /* 0x000f62000c1e1b00 */
[----:B------:R-:W-:Y:S01]  /*2dc0*/  VIADD R2, R2, 0x4 ;  /* 0x0000000402027836 */ /* 0x000fe20000000000 */
[----:B--2---:R-:W-:-:S08]  /*2dd0*/  DADD R10, R10, R12 ;  /* 0x000000000a0a7229 */ /* 0x004fd0000000000c */
[----:B---3--:R-:W-:-:S08]  /*2de0*/  DADD R10, R10, R28 ;  /* 0x000000000a0a7229 */ /* 0x008fd0000000001c */
[----:B----4-:R-:W-:-:S08]  /*2df0*/  DADD R10, R10, R30 ;  /* 0x000000000a0a7229 */ /* 0x010fd0000000001e */
[----:B-----5:R-:W-:-:S11]  /*2e00*/  DADD R10, R10, R8 ;  /* 0x000000000a0a7229 */ /* 0x020fd60000000008 */
.L_x_69:
[----:B------:R-:W-:Y:S05]  /*2e10*/  BRA.U !UP1, `(.L_x_68) ;  /* 0x0000000109947547 */ /* 0x000fea000b800000 */
[----:B------:R-:W-:Y:S01]  /*2e20*/  UISETP.NE.AND UP0, UPT, UR30, 0x1, UPT ;  /* 0x000000011e00788c */ /* 0x000fe2000bf05270 */
[----:B------:R-:W0:Y:S01]  /*2e30*/  LDC.64 R8, c[0x0][0x388] ;  /* 0x0000e200ff087b82 */ /* 0x000e220000000a00 */
[----:B------:R-:W-:Y:S01]  /*2e40*/  IMAD.MOV.U32 R29, RZ, RZ, 0x8 ;  /* 0x00000008ff1d7424 */ /* 0x000fe200078e00ff */
[----:B------:R-:W-:-:S03]  /*2e50*/  ISETP.NE.AND P0, PT, RZ, UR28, PT ;  /* 0x0000001cff007c0c */ /* 0x000fc6000bf05270 */
[----:B------:R-:W-:-:S05]  /*2e60*/  PLOP3.LUT P2, PT, PT, PT, UP0, 0x80, 0x8 ;  /* 0x000000000008781c */ /* 0x000fca0003f4f008 */
[----:B------:R-:W1:Y:S01]  /*2e70*/  @UP0 LDCU.128 UR16, c[0x0][0x380] ;  /* 0x00007000ff1007ac */ /* 0x000e620008000c00 */
[----:B------:R-:W2:Y:S04]  /*2e80*/  @UP0 LDCU UR9, c[0x0][0x39c] ;  /* 0x00007380ff0907ac */ /* 0x000ea80008000800 */
[----:B------:R-:W3:Y:S03]  /*2e90*/  @P0 LDC R34, c[0x0][0x39c] ;  /* 0x0000e700ff220b82 */ /* 0x000ee60000000800 */
[----:B------:R-:W-:Y:S02]  /*2ea0*/  @P2 IMAD R28, R6, R7, R2 ;  /* 0x00000007061c2224 */ /* 0x000fe400078e0202 */
[----:B------:R-:W-:-:S02]  /*2eb0*/  @P2 VIADD R2, R2, 0x2 ;  /* 0x0000000202022836 */ /* 0x000fc40000000000 */
[----:B-1----:R-:W-:-:S05]  /*2ec0*/  @P2 IMAD.WIDE R28, R28, R29, UR18 ;  /* 0x000000121c1c2e25 */ /* 0x002fca000f8e021d */
[----:B------:R-:W4:Y:S01]  /*2ed0*/  @P2 LDG.E.64 R12, desc[UR12][R28.64] ;  /* 0x0000000c1c0c2981 */ /* 0x000f22000c1e1b00 */
[----:B------:R-:W-:-:S03]  /*2ee0*/  @P0 IMAD R7, R6, R7, R2 ;  /* 0x0000000706070224 */ /* 0x000fc600078e0202 */
[----:B------:R1:W5:Y:S01]  /*2ef0*/  @P2 LDG.E.64 R2, desc[UR12][R28.64+0x8] ;  /* 0x0000080c1c022981 */ /* 0x000362000c1e1b00 */
[----:B0-----:R-:W-:-:S06]  /*2f00*/  @P0 IMAD.WIDE R8, R7, 0x8, R8 ;  /* 0x0000000807080825 */ /* 0x001fcc00078e0208 */
[----:B------:R-:W2:Y:S01]  /*2f10*/  @P0 LDG.E.64 R8, desc[UR12][R8.64] ;  /* 0x0000000c08080981 */ /* 0x000ea2000c1e1b00 */
[----:B-1----:R-:W-:Y:S01]  /*2f20*/  MOV R28, 0x8 ;  /* 0x00000008001c7802 */ /* 0x002fe20000000f00 */
[----:B----4-:R-:W-:Y:S02]  /*2f30*/  @P2 DADD R30, R12, -1 ;  /* 0xbff000000c1e2429 */ /* 0x010fe40000000000 */
[----:B-----5:R-:W-:Y:S01]  /*2f40*/  @P2 DADD R32, R2, -1 ;  /* 0xbff0000002202429 */ /* 0x020fe20000000000 */
[----:B------:R-:W0:Y:S07]  /*2f50*/  LDC.64 R2, c[0x0][0x380] ;  /* 0x0000e000ff027b82 */ /* 0x000e2e0000000a00 */
[----:B------:R-:W1:Y:S01]  /*2f60*/  @P2 F2I.F64.TRUNC R31, R30 ;  /* 0x0000001e001f2311 */ /* 0x000e62000030d100 */
[----:B--2---:R-:W-:-:S07]  /*2f70*/  @P0 DADD R12, R8, -1 ;  /* 0xbff00000080c0429 */ /* 0x004fce0000000000 */
[----:B------:R-:W2:Y:S01]  /*2f80*/  @P2 F2I.F64.TRUNC R33, R32 ;  /* 0x0000002000212311 */ /* 0x000ea2000030d100 */
[----:B-1----:R-:W-:-:S07]  /*2f90*/  @P2 IMAD R7, R31, UR9, R0 ;  /* 0x000000091f072c24 */ /* 0x002fce000f8e0200 */
[----:B------:R-:W3:Y:S01]  /*2fa0*/  @P0 F2I.F64.TRUNC R13, R12 ;  /* 0x0000000c000d0311 */ /* 0x000ee2000030d100 */
[----:B------:R-:W-:-:S04]  /*2fb0*/  @P2 IMAD.WIDE R8, R7, R28, UR16 ;  /* 0x0000001007082e25 */ /* 0x000fc8000f8e021c */
[----:B------:R-:W-:Y:S02]  /*2fc0*/  IMAD.MOV.U32 R7, RZ, RZ, 0x8 ;  /* 0x00000008ff077424 */ /* 0x000fe400078e00ff */
[----:B--2---:R-:W-:Y:S01]  /*2fd0*/  @P2 IMAD R30, R33, UR9, R0 ;  /* 0x00000009211e2c24 */ /* 0x004fe2000f8e0200 */
[----:B------:R-:W2:Y:S03]  /*2fe0*/  @P2 LDG.E.64 R8, desc[UR12][R8.64] ;  /* 0x0000000c08082981 */ /* 0x000ea6000c1e1b00 */
[----:B------:R-:W-:-:S04]  /*2ff0*/  @P2 IMAD.WIDE R30, R30, R7, UR16 ;  /* 0x000000101e1e2e25 */ /* 0x000fc8000f8e0207 */
[----:B---3--:R-:W-:Y:S02]  /*3000*/  @P0 IMAD R7, R13, R34, R0 ;  /* 0x000000220d070224 */ /* 0x008fe400078e0200 */
[----:B------:R-:W3:Y:S02]  /*3010*/  @P2 LDG.E.64 R30, desc[UR12][R30.64] ;  /* 0x0000000c1e1e2981 */ /* 0x000ee4000c1e1b00 */
[----:B0-----:R-:W-:-:S06]  /*3020*/  @P0 IMAD.WIDE R2, R7, 0x8, R2 ;  /* 0x0000000807020825 */ /* 0x001fcc00078e0202 */
[----:B------:R-:W4:Y:S01]  /*3030*/  @P0 LDG.E.64 R2, desc[UR12][R2.64] ;  /* 0x0000000c02020981 */ /* 0x000f22000c1e1b00 */
[----:B--2---:R-:W-:-:S08]  /*3040*/  @P2 DADD R28, R10, R8 ;  /* 0x000000000a1c2229 */ /* 0x004fd00000000008 */
[----:B---3--:R-:W-:-:S08]  /*3050*/  @P2 DADD R10, R28, R30 ;  /* 0x000000001c0a2229 */ /* 0x008fd0000000001e */
[----:B----4-:R-:W-:-:S11]  /*3060*/  @P0 DADD R10, R10, R2 ;  /* 0x000000000a0a0229 */ /* 0x010fd60000000002 */
.L_x_68:
[----:B------:R-:W0:Y:S01]  /*3070*/  MUFU.RCP64H R3, R25 ;  /* 0x0000001900037308 */ /* 0x000e220000001800 */
[----:B------:R-:W-:Y:S01]  /*3080*/  IMAD.MOV.U32 R2, RZ, RZ, 0x1 ;  /* 0x00000001ff027424 */ /* 0x000fe200078e00ff */
[----:B------:R-:W-:Y:S01]  /*3090*/  FSETP.GEU.AND P2, PT, |R11|, 6.5827683646048100446e-37, PT ;  /* 0x036000000b00780b */ /* 0x000fe20003f4e200 */
[----:B------:R-:W-:Y:S04]  /*30a0*/  BSSY.RECONVERGENT B3, `(.L_x_70) ;  /* 0x0000010000037945 */ /* 0x000fe80003800200 */
[----:B0-----:R-:W-:-:S08]  /*30b0*/  DFMA R8, R2, -R24, 1 ;  /* 0x3ff000000208742b */ /* 0x001fd00000000818 */
[----:B------:R-:W-:-:S08]  /*30c0*/  DFMA R8, R8, R8, R8 ;  /* 0x000000080808722b */ /* 0x000fd00000000008 */
[----:B------:R-:W-:-:S08]  /*30d0*/  DFMA R8, R2, R8, R2 ;  /* 0x000000080208722b */ /* 0x000fd00000000002 */
[----:B------:R-:W-:-:S08]  /*30e0*/  DFMA R2, R8, -R24, 1 ;  /* 0x3ff000000802742b */ /* 0x000fd00000000818 */
[----:B------:R-:W-:-:S08]  /*30f0*/  DFMA R2, R8, R2, R8 ;  /* 0x000000020802722b */ /* 0x000fd00000000008 */
[----:B------:R-:W-:-:S08]  /*3100*/  DMUL R8, R2, R10 ;  /* 0x0000000a02087228 */ /* 0x000fd00000000000 */
[----:B------:R-:W-:-:S08]  /*3110*/  DFMA R12, R8, -R24, R10 ;  /* 0x80000018080c722b */ /* 0x000fd0000000000a */
        /* <DEDUP_REMOVED lines=8> */
.L_x_71:
[----:B------:R-:W-:Y:S05]  /*31a0*/  BSYNC.RECONVERGENT B3 ;  /* 0x0000000000037941 */ /* 0x000fea0003800200 */
.L_x_70:
[----:B------:R-:W0:Y:S01]  /*31b0*/  LDC.64 R10, c[0x0][0x380] ;  /* 0x0000e000ff0a7b82 */ /* 0x000e220000000a00 */
[----:B------:R-:W-:-:S05]  /*31c0*/  IADD3 R3, PT, PT, R4, R0, RZ ;  /* 0x0000000004037210 */ /* 0x000fca0007ffe0ff */
[----:B0-----:R-:W-:-:S06]  /*31d0*/  IMAD.WIDE R10, R3, 0x8, R10 ;  /* 0x00000008030a7825 */ /* 0x001fcc00078e020a */
[----:B------:R-:W2:Y:S01]  /*31e0*/  LDG.E.64 R10, desc[UR12][R10.64] ;  /* 0x0000000c0a0a7981 */ /* 0x000ea2000c1e1b00 */
[----:B------:R-:W-:Y:S01]  /*31f0*/  DMUL R8, R22, R8 ;  /* 0x0000000816087228 */ /* 0x000fe20000000000 */
[----:B------:R-:W-:Y:S01]  /*3200*/  IMAD.MOV.U32 R2, RZ, RZ, 0x1 ;  /* 0x00000001ff027424 */ /* 0x000fe200078e00ff */
[----:B------:R-:W-:Y:S04]  /*3210*/  BSSY.RECONVERGENT B3, `(.L_x_72) ;  /* 0x0000012000037945 */ /* 0x000fe80003800200 */
[----:B------:R-:W0:Y:S02]  /*3220*/  MUFU.RCP64H R3, R9 ;  /* 0x0000000900037308 */ /* 0x000e240000001800 */
        /* <DEDUP_REMOVED lines=12> */
[----:B------:R-:W-:-:S07]  /*32f0*/  MOV R7, 0x3310 ;  /* 0x0000331000077802 */ /* 0x000fce0000000f00 */
[----:B------:R-:W-:Y:S05]  /*3300*/  CALL.REL.NOINC `($__internal_0_$__cuda_sm20_div_rn_f64_full) ;  /* 0x0000009000dc7944 */ /* 0x000fea0003c00000 */
[----:B------:R-:W-:Y:S02]  /*3310*/  IMAD.MOV.U32 R2, RZ, RZ, R8 ;  /* 0x000000ffff027224 */ /* 0x000fe400078e0008 */
[----:B------:R-:W-:-:S07]  /*3320*/  IMAD.MOV.U32 R3, RZ, RZ, R9 ;  /* 0x000000ffff037224 */ /* 0x000fce00078e0009 */
.L_x_73:
[----:B------:R-:W-:Y:S05]  /*3330*/  BSYNC.RECONVERGENT B3 ;  /* 0x0000000000037941 */ /* 0x000fea0003800200 */
.L_x_72:
[----:B------:R-:W-:Y:S01]  /*3340*/  DSETP.NEU.AND P0, PT, R2, RZ, PT ;  /* 0x000000ff0200722a */ /* 0x000fe20003f0d000 */
[----:B------:R-:W-:Y:S01]  /*3350*/  BSSY.RECONVERGENT B2, `(.L_x_74) ;  /* 0x000000b000027945 */ /* 0x000fe20003800200 */
[----:B------:R-:W-:-:S12]  /*3360*/  CS2R R8, SRZ ;  /* 0x0000000000087805 */ /* 0x000fd8000001ff00 */
[----:B------:R-:W-:Y:S05]  /*3370*/  @!P0 BRA `(.L_x_75) ;  /* 0x0000000000208947 */ /* 0x000fea0003800000 */
[----:B------:R-:W-:Y:S01]  /*3380*/  DADD R10, -RZ, |R2| ;  /* 0x00000000ff0a7229 */ /* 0x000fe20000000502 */
[----:B------:R-:W-:-:S09]  /*3390*/  MOV R7, 0x33d0 ;  /* 0x000033d000077802 */ /* 0x000fd20000000f00 */
[----:B------:R-:W-:Y:S01]  /*33a0*/  IMAD.MOV.U32 R9, RZ, RZ, R10 ;  /* 0x000000ffff097224 */ /* 0x000fe200078e000a */
[----:B------:R-:W-:-:S07]  /*33b0*/  MOV R8, R11 ;  /* 0x0000000b00087202 */ /* 0x000fce0000000f00 */
[----:B------:R-:W-:Y:S05]  /*33c0*/  CALL.REL.NOINC `($_Z13normalizationPKdS0_Pdiiiii$__internal_accurate_pow) ;  /* 0x0000009800447944 */ /* 0x000fea0003c00000 */
[----:B------:R-:W-:-:S04]  /*33d0*/  ISETP.GE.AND P0, PT, R3, RZ, PT ;  /* 0x000000ff0300720c */ /* 0x000fc80003f06270 */
[----:B------:R-:W-:Y:S02]  /*33e0*/  FSEL R8, R8, RZ, P0 ;  /* 0x000000ff08087208 */ /* 0x000fe40000000000 */
[----:B------:R-:W-:-:S07]  /*33f0*/  FSEL R9, R9, -QNAN , P0 ;  /* 0xfff8000009097808 */ /* 0x000fce0000000000 */
.L_x_75:
[----:B------:R-:W-:Y:S05]  /*3400*/  BSYNC.RECONVERGENT B2 ;  /* 0x0000000000027941 */ /* 0x000fea0003800200 */
.L_x_74:
        /* <DEDUP_REMOVED lines=12> */
.L_x_78:
[----:B------:R-:W-:-:S11]  /*34d0*/  DADD R8, R2, 0.5 ;  /* 0x3fe0000002087429 */ /* 0x000fd60000000000 */
.L_x_77:
[----:B------:R-:W-:Y:S05]  /*34e0*/  BSYNC.RECONVERGENT B2 ;  /* 0x0000000000027941 */ /* 0x000fea0003800200 */
.L_x_76:
[----:B------:R-:W0:Y:S01]  /*34f0*/  LDCU UR9, c[0x0][0x398] ;  /* 0x00007300ff0977ac */ /* 0x000e220008000800 */
[----:B------:R-:W-:Y:S01]  /*3500*/  DADD R8, R8, R8 ;  /* 0x0000000008087229 */ /* 0x000fe20000000008 */
[----:B------:R-:W-:Y:S01]  /*3510*/  VIADD R0, R0, 0x1 ;  /* 0x0000000100007836 */ /* 0x000fe20000000000 */
[----:B------:R-:W-:-:S08]  /*3520*/  DSETP.NEU.AND P0, PT, R2, 1, PT ;  /* 0x3ff000000200742a */ /* 0x000fd00003f0d000 */
[----:B------:R-:W-:Y:S02]  /*3530*/  FSEL R2, R8, RZ, P0 ;  /* 0x000000ff08027208 */ /* 0x000fe40000000000 */
[----:B------:R-:W-:Y:S02]  /*3540*/  FSEL R3, R9, 2, P0 ;  /* 0x4000000009037808 */ /* 0x000fe40000000000 */
[----:B0-----:R-:W-:-:S04]  /*3550*/  ISETP.NE.AND P0, PT, R0, UR9, PT ;  /* 0x0000000900007c0c */ /* 0x001fc8000bf05270 */
[C---:B------:R-:W-:Y:S02]  /*3560*/  DADD R26, R2.reuse, R26 ;  /* 0x00000000021a7229 */ /* 0x040fe4000000001a */
[----:B------:R-:W-:-:S07]  /*3570*/  DFMA R14, R2, R2, R14 ;  /* 0x00000002020e722b */ /* 0x000fce000000000e */
[----:B------:R-:W-:Y:S05]  /*3580*/  @P0 BRA `(.L_x_79) ;  /* 0xfffffff000640947 */ /* 0x000fea000383ffff */
.L_x_44:
[----:B------:R-:W-:Y:S05]  /*3590*/  BSYNC.RECONVERGENT B1 ;  /* 0x0000000000017941 */ /* 0x000fea0003800200 */
.L_x_12:
[----:B------:R-:W0:Y:S01]  /*35a0*/  MUFU.RCP64H R3, R21 ;  /* 0x0000001500037308 */ /* 0x000e220000001800 */
[----:B------:R-:W-:Y:S01]  /*35b0*/  IMAD.MOV.U32 R2, RZ, RZ, 0x1 ;  /* 0x00000001ff027424 */ /* 0x000fe200078e00ff */
[----:B------:R-:W1:Y:S01]  /*35c0*/  LDC.64 R12, c[0x0][0x398] ;  /* 0x0000e600ff0c7b82 */ /* 0x000e620000000a00 */
[----:B------:R-:W-:Y:S01]  /*35d0*/  FSETP.GEU.AND P3, PT, |R27|, 6.5827683646048100446e-37, PT ;  /* 0x036000001b00780b */ /* 0x000fe20003f6e200 */
[----:B------:R-:W-:Y:S03]  /*35e0*/  BSSY.RECONVERGENT B1, `(.L_x_80) ;  /* 0x0000015000017945 */ /* 0x000fe60003800200 */
[----:B0-----:R-:W-:-:S08]  /*35f0*/  DFMA R8, -R20, R2, 1 ;  /* 0x3ff000001408742b */ /* 0x001fd00000000102 */
[----:B------:R-:W-:Y:S01]  /*3600*/  DFMA R8, R8, R8, R8 ;  /* 0x000000080808722b */ /* 0x000fe20000000008 */
[----:B-1----:R-:W-:-:S07]  /*3610*/  ISETP.GE.AND P2, PT, R12, R13, PT ;  /* 0x0000000d0c00720c */ /* 0x002fce0003f46270 */
[----:B------:R-:W-:-:S08]  /*3620*/  DFMA R8, R2, R8, R2 ;  /* 0x000000080208722b */ /* 0x000fd00000000002 */
[----:B------:R-:W-:-:S08]  /*3630*/  DFMA R2, -R20, R8, 1 ;  /* 0x3ff000001402742b */ /* 0x000fd00000000108 */
[----:B------:R-:W-:-:S08]  /*3640*/  DFMA R2, R8, R2, R8 ;  /* 0x000000020802722b */ /* 0x000fd00000000008 */
[----:B------:R-:W-:-:S08]  /*3650*/  DMUL R8, R2, R26 ;  /* 0x0000001a02087228 */ /* 0x000fd00000000000 */
[----:B------:R-:W-:-:S08]  /*3660*/  DFMA R10, -R20, R8, R26 ;  /* 0x00000008140a722b */ /* 0x000fd0000000011a */
[----:B------:R-:W-:-:S10]  /*3670*/  DFMA R2, R2, R10, R8 ;  /* 0x0000000a0202722b */ /* 0x000fd40000000008 */
[----:B------:R-:W-:-:S05]  /*3680*/  FFMA R0, RZ, R21, R3 ;  /* 0x00000015ff007223 */ /* 0x000fca0000000003 */
[----:B------:R-:W-:-:S13]  /*3690*/  FSETP.GT.AND P0, PT, |R0|, 1.469367938527859385e-39, PT ;  /* 0x001000000000780b */ /* 0x000fda0003f04200 */
[----:B------:R-:W-:Y:S05]  /*36a0*/  @P0 BRA P3, `(.L_x_81) ;  /* 0x0000000000200947 */ /* 0x000fea0001800000 */
[----:B------:R-:W-:Y:S01]  /*36b0*/  MOV R10, R26 ;  /* 0x0000001a000a7202 */ /* 0x000fe20000000f00 */
[----:B------:R-:W-:Y:S01]  /*36c0*/  IMAD.MOV.U32 R11, RZ, RZ, R27 ;  /* 0x000000ffff0b7224 */ /* 0x000fe200078e001b */
[----:B------:R-:W-:Y:S01]  /*36d0*/  MOV R7, 0x3710 ;  /* 0x0000371000077802 */ /* 0x000fe20000000f00 */
[----:B------:R-:W-:Y:S02]  /*36e0*/  IMAD.MOV.U32 R8, RZ, RZ, R20 ;  /* 0x000000ffff087224 */ /* 0x000fe400078e0014 */
[----:B------:R-:W-:-:S07]  /*36f0*/  IMAD.MOV.U32 R9, RZ, RZ, R21 ;  /* 0x000000ffff097224 */ /* 0x000fce00078e0015 */
[----:B------:R-:W-:Y:S05]  /*3700*/  CALL.REL.NOINC `($__internal_0_$__cuda_sm20_div_rn_f64_full) ;  /* 0x0000008c00dc7944 */ /* 0x000fea0003c00000 */
[----:B------:R-:W-:Y:S01]  /*3710*/  IMAD.MOV.U32 R2, RZ, RZ, R8 ;  /* 0x000000ffff027224 */ /* 0x000fe200078e0008 */
[----:B------:R-:W-:-:S07]  /*3720*/  MOV R3, R9 ;  /* 0x0000000900037202 */ /* 0x000fce0000000f00 */
.L_x_81:
[----:B------:R-:W-:Y:S05]  /*3730*/  BSYNC.RECONVERGENT B1 ;  /* 0x0000000000017941 */ /* 0x000fea0003800200 */
.L_x_80:
[----:B------:R-:W0:Y:S01]  /*3740*/  MUFU.RCP64H R9, R21 ;  /* 0x0000001500097308 */ /* 0x000e220000001800 */
[----:B------:R-:W-:Y:S01]  /*3750*/  IMAD.MOV.U32 R8, RZ, RZ, 0x1 ;  /* 0x00000001ff087424 */ /* 0x000fe200078e00ff */
[----:B------:R-:W-:Y:S01]  /*3760*/  DMUL R26, R26, R26 ;  /* 0x0000001a1a1a7228 */ /* 0x000fe20000000000 */
[----:B------:R-:W-:Y:S09]  /*3770*/  BSSY.RECONVERGENT B1, `(.L_x_82) ;  /* 0x0000013000017945 */ /* 0x000ff20003800200 */
[----:B------:R-:W-:Y:S01]  /*3780*/  FSETP.GEU.AND P3, PT, |R27|, 6.5827683646048100446e-37, PT ;  /* 0x036000001b00780b */ /* 0x000fe20003f6e200 */
[----:B0-----:R-:W-:-:S08]  /*3790*/  DFMA R10, -R20, R8, 1 ;  /* 0x3ff00000140a742b */ /* 0x001fd00000000108 */
[----:B------:R-:W-:-:S08]  /*37a0*/  DFMA R10, R10, R10, R10 ;  /* 0x0000000a0a0a722b */ /* 0x000fd0000000000a */
        /* <DEDUP_REMOVED lines=15> */
.L_x_83:
[----:B------:R-:W-:Y:S05]  /*38a0*/  BSYNC.RECONVERGENT B1 ;  /* 0x0000000000017941 */ /* 0x000fea0003800200 */
.L_x_82:
[----:B------:R-:W-:Y:S01]  /*38b0*/  DADD R14, -R8, R14 ;  /* 0x00000000080e7229 */ /* 0x000fe2000000010e */
[----:B------:R-:W-:Y:S02]  /*38c0*/  CS2R R30, SRZ ;  /* 0x00000000001e7805 */ /* 0x000fe4000001ff00 */
[----:B------:R-:W-:Y:S01]  /*38d0*/  CS2R R28, SRZ ;  /* 0x00000000001c7805 */ /* 0x000fe2000001ff00 */
[----:B------:R-:W-:Y:S07]  /*38e0*/  @P2 BRA `(.L_x_84) ;  /* 0x00000028007c2947 */ /* 0x000fee0003800000 */
[----:B------:R-:W-:Y:S04]  /*38f0*/  BSSY.RECONVERGENT B1, `(.L_x_84) ;  /* 0x000029e000017945 */ /* 0x000fe80003800200 */
[----:B------:R-:W-:Y:S05]  /*3900*/  @!P1 BRA `(.L_x_85) ;  /* 0x0000000c00e09947 */ /* 0x000fea0003800000 */
[----:B------:R-:W0:Y:S01]  /*3910*/  LDCU UR9, c[0x0][0x398] ;  /* 0x00007300ff0977ac */ /* 0x000e220008000800 */
[----:B------:R-:W-:Y:S02]  /*3920*/  CS2R R28, SRZ ;  /* 0x00000000001c7805 */ /* 0x000fe4000001ff00 */
[----:B------:R-:W-:Y:S01]  /*3930*/  CS2R R30, SRZ ;  /* 0x00000000001e7805 */ /* 0x000fe2000001ff00 */
[----:B0-----:R-:W-:-:S07]  /*3940*/  IMAD.U32 R0, RZ, RZ, UR9 ;  /* 0x00000009ff007e24 */ /* 0x001fce000f8e00ff */
.L_x_100:
[----:B------:R-:W-:Y:S01]  /*3950*/  UISETP.GE.U32.AND UP0, UPT, UR8, 0x7, UPT ;  /* 0x000000070800788c */ /* 0x000fe2000bf06070 */
[----:B------:R-:W-:Y:S01]  /*3960*/  IMAD.MOV.U32 R7, RZ, RZ, RZ ;  /* 0x000000ffff077224 */ /* 0x000fe200078e00ff */
[----:B------:R-:W-:-:S07]  /*3970*/  CS2R R8, SRZ ;  /* 0x0000000000087805 */ /* 0x000fce000001ff00 */
[----:B------:R-:W-:Y:S05]  /*3980*/  BRA.U !UP0, `(.L_x_86) ;  /* 0x0000000508107547 */ /* 0x000fea000b800000 */
[----:B------:R-:W-:Y:S01]  /*3990*/  IMAD.MOV.U32 R7, RZ, RZ, RZ ;  /* 0x000000ffff077224 */ /* 0x000fe200078e00ff */
[----:B------:R-:W-:-:S07]  /*39a0*/  CS2R R8, SRZ ;  /* 0x0000000000087805 */ /* 0x000fce000001ff00 */
.L_x_87:
[----:B------:R-:W0:Y:S01]  /*39b0*/  LDC.64 R36, c[0x0][0x388] ;  /* 0x0000e200ff247b82 */ /* 0x000e220000000a00 */
[----:B------:R-:W1:Y:S07]  /*39c0*/  LDCU UR9, c[0x0][0x3a4] ;  /* 0x00007480ff0977ac */ /* 0x000e6e0008000800 */
[----:B------:R-:W2:Y:S01]  /*39d0*/  LDC.64 R12, c[0x0][0x380] ;  /* 0x0000e000ff0c7b82 */ /* 0x000ea20000000a00 */
[----:B-1----:R-:W-:Y:S01]  /*39e0*/  IMAD R11, R6, UR9, R7 ;  /* 0x00000009060b7c24 */ /* 0x002fe2000f8e0207 */
[----:B------:R-:W1:Y:S03]  /*39f0*/  LDCU UR9, c[0x0][0x39c] ;  /* 0x00007380ff0977ac */ /* 0x000e660008000800 */
[----:B0-----:R-:W-:-:S05]  /*3a00*/  IMAD.WIDE R36, R11, 0x8, R36 ;  /* 0x000000080b247825 */ /* 0x001fca00078e0224 */
[----:B------:R-:W3:Y:S04]  /*3a10*/  LDG.E.64 R38, desc[UR12][R36.64] ;  /* 0x0000000c24267981 */ /* 0x000ee8000c1e1b00 */
[----:B------:R-:W4:Y:S04]  /*3a20*/  LDG.E.64 R42, desc[UR12][R36.64+0x8] ;  /* 0x0000080c242a7981 */ /* 0x000f28000c1e1b00 */
[----:B------:R-:W5:Y:S04]  /*3a30*/  LDG.E.64 R40, desc[UR12][R36.64+0x10] ;  /* 0x0000100c24287981 */ /* 0x000f68000c1e1b00 */
[----:B------:R-:W5:Y:S04]  /*3a40*/  LDG.E.64 R10, desc[UR12][R36.64+0x18] ;  /* 0x0000180c240a7981 */ /* 0x000f68000c1e1b00 */
[----:B------:R-:W5:Y:S04]  /*3a50*/  LDG.E.64 R32, desc[UR12][R36.64+0x20] ;  /* 0x0000200c24207981 */ /* 0x000f68000c1e1b00 */
[----:B------:R-:W5:Y:S04]  /*3a60*/  LDG.E.64 R34, desc[UR12][R36.64+0x28] ;  /* 0x0000280c24227981 */ /* 0x000f68000c1e1b00 */
[----:B------:R-:W5:Y:S04]  /*3a70*/  LDG.E.64 R26, desc[UR12][R36.64+0x30] ;  /* 0x0000300c241a7981 */ /* 0x000f68000c1e1b00 */
[----:B------:R-:W5:Y:S01]  /*3a80*/  LDG.E.64 R36, desc[UR12][R36.64+0x38] ;  /* 0x0000380c24247981 */ /* 0x000f62000c1e1b00 */
[----:B---3--:R-:W-:-:S10]  /*3a90*/  DADD R38, R38, -1 ;  /* 0xbff0000026267429 */ /* 0x008fd40000000000 */
[----:B------:R-:W1:Y:S02]  /*3aa0*/  F2I.F64.TRUNC R38, R38 ;  /* 0x0000002600267311 */ /* 0x000e64000030d100 */
[----:B-1----:R-:W-:-:S04]  /*3ab0*/  IMAD R45, R38, UR9, R0 ;  /* 0x00000009262d7c24 */ /* 0x002fc8000f8e0200 */
[----:B--2---:R-:W-:-:S06]  /*3ac0*/  IMAD.WIDE R38, R45, 0x8, R12 ;  /* 0x000000082d267825 */ /* 0x004fcc00078e020c */
[----:B------:R-:W2:Y:S01]  /*3ad0*/  LDG.E.64 R38, desc[UR12][R38.64] ;  /* 0x0000000c26267981 */ /* 0x000ea2000c1e1b00 */
[----:B----4-:R-:W-:Y:S02]  /*3ae0*/  DADD R42, R42, -1 ;  /* 0xbff000002a2a7429 */ /* 0x010fe40000000000 */
[----:B-----5:R-:W-:-:S08]  /*3af0*/  DADD R40, R40, -1 ;  /* 0xbff0000028287429 */ /* 0x020fd00000000000 */
[----:B------:R-:W0:Y:S01]  /*3b00*/  F2I.F64.TRUNC R42, R42 ;  /* 0x0000002a002a7311 */ /* 0x000e22000030d100 */
[----:B------:R-:W-:-:S07]  /*3b10*/  DADD R10, R10, -1 ;  /* 0xbff000000a0a7429 */ /* 0x000fce0000000000 */
[----:B------:R-:W1:Y:S01]  /*3b20*/  F2I.F64.TRUNC R40, R40 ;  /* 0x0000002800287311 */ /* 0x000e62000030d100 */
[----:B------:R-:W-:Y:S01]  /*3b30*/  DADD R32, R32, -1 ;  /* 0xbff0000020207429 */ /* 0x000fe20000000000 */
[----:B0-----:R-:W-:-:S06]  /*3b40*/  IMAD R45, R42, UR9, R0 ;  /* 0x000000092a2d7c24 */ /* 0x001fcc000f8e0200 */
[----:B------:R0:W3:Y:S01]  /*3b50*/  F2I.F64.TRUNC R41, R10 ;  /* 0x0000000a00297311 */ /* 0x0000e2000030d100 */
[----:B------:R-:W-:Y:S01]  /*3b60*/  DADD R34, R34, -1 ;  /* 0xbff0000022227429 */ /* 0x000fe20000000000 */
[----:B0-----:R-:W-:-:S06]  /*3b70*/  IMAD.WIDE R10, R45, 0x8, R12 ;  /* 0x000000082d0a7825 */ /* 0x001fcc00078e020c */
[----:B------:R-:W0:Y:S01]  /*3b80*/  F2I.F64.TRUNC R32, R32 ;  /* 0x0000002000207311 */ /* 0x000e22000030d100 */
[----:B-1----:R-:W-:Y:S01]  /*3b90*/  IMAD R43, R40, UR9, R0 ;  /* 0x00000009282b7c24 */ /* 0x002fe2000f8e0200 */
[----:B------:R-:W4:Y:S01]  /*3ba0*/  LDG.E.64 R10, desc[UR12][R10.64] ;  /* 0x0000000c0a0a7981 */ /* 0x000f22000c1e1b00 */
[----:B------:R-:W-:-:S05]  /*3bb0*/  DADD R26, R26, -1 ;  /* 0xbff000001a1a7429 */ /* 0x000fca0000000000 */
[----:B------:R1:W5:Y:S01]  /*3bc0*/  F2I.F64.TRUNC R33, R34 ;  /* 0x0000002200217311 */ /* 0x000362000030d100 */
[----:B---3--:R-:W-:Y:S02]  /*3bd0*/  IMAD R41, R41, UR9, R0 ;  /* 0x0000000929297c24 */ /* 0x008fe4000f8e0200 */
[----:B-1----:R-:W-:-:S05]  /*3be0*/  IMAD.WIDE R34, R43, 0x8, R12 ;  /* 0x000000082b227825 */ /* 0x002fca00078e020c */
[----:B------:R1:W-:Y:S01]  /*3bf0*/  F2I.F64.TRUNC R40, R26 ;  /* 0x0000001a00287311 */ /* 0x0003e2000030d100 */
[----:B------:R-:W-:Y:S01]  /*3c00*/  DADD R36, R36, -1 ;  /* 0xbff0000024247429 */ /* 0x000fe20000000000 */
[----:B------:R-:W3:Y:S01]  /*3c10*/  LDG.E.64 R34, desc[UR12][R34.64] ;  /* 0x0000000c22227981 */ /* 0x000ee2000c1e1b00 */
[----:B-1----:R-:W-:-:S04]  /*3c20*/  IMAD.WIDE R26, R41, 0x8, R12 ;  /* 0x00000008291a7825 */ /* 0x002fc800078e020c */
[--C-:B0-----:R-:W-:Y:S02]  /*3c30*/  IMAD R41, R32, UR9, R0.reuse ;  /* 0x0000000920297c24 */ /* 0x101fe4000f8e0200 */
[----:B------:R-:W3:Y:S01]  /*3c40*/  LDG.E.64 R26, desc[UR12][R26.64] ;  /* 0x0000000c1a1a7981 */ /* 0x000ee2000c1e1b00 */
[----:B------:R0:W1:Y:S01]  /*3c50*/  F2I.F64.TRUNC R32, R36 ;  /* 0x0000002400207311 */ /* 0x000062000030d100 */
[----:B-----5:R-:W-:Y:S02]  /*3c60*/  IMAD R33, R33, UR9, R0 ;  /* 0x0000000921217c24 */ /* 0x020fe4000f8e0200 */
[----:B0-----:R-:W-:-:S06]  /*3c70*/  IMAD.WIDE R36, R41, 0x8, R12 ;  /* 0x0000000829247825 */ /* 0x001fcc00078e020c */
[----:B------:R-:W5:Y:S01]  /*3c80*/  LDG.E.64 R36, desc[UR12][R36.64] ;  /* 0x0000000c24247981 */ /* 0x000f62000c1e1b00 */
[----:B-1----:R-:W-:Y:S01]  /*3c90*/  IMAD R43, R32, UR9, R0 ;  /* 0x00000009202b7c24 */ /* 0x002fe2000f8e0200 */
[----:B--2---:R-:W-:Y:S01]  /*3ca0*/  DADD R38, R38, R8 ;  /* 0x0000000026267229 */ /* 0x004fe20000000008 */
[----:B------:R-:W-:-:S04]  /*3cb0*/  IMAD.WIDE R8, R33, 0x8, R12 ;  /* 0x0000000821087825 */ /* 0x000fc800078e020c */
[----:B------:R-:W-:Y:S02]  /*3cc0*/  IMAD R33, R40, UR9, R0 ;  /* 0x0000000928217c24 */ /* 0x000fe4000f8e0200 */
[----:B------:R0:W2:Y:S02]  /*3cd0*/  LDG.E.64 R40, desc[UR12][R8.64] ;  /* 0x0000000c08287981 */ /* 0x0000a4000c1e1b00 */
[----:B0-----:R-:W-:-:S05]  /*3ce0*/  IMAD.WIDE R8, R33, 0x8, R12 ;  /* 0x0000000821087825 */ /* 0x001fca00078e020c */
[----:B------:R-:W2:Y:S01]  /*3cf0*/  LDG.E.64 R32, desc[UR12][R8.64] ;  /* 0x0000000c08207981 */ /* 0x000ea2000c1e1b00 */
[----:B------:R-:W-:-:S06]  /*3d00*/  IMAD.WIDE R12, R43, 0x8, R12 ;  /* 0x000000082b0c7825 */ /* 0x000fcc00078e020c */
[----:B------:R-:W2:Y:S01]  /*3d10*/  LDG.E.64 R12, desc[UR12][R12.64] ;  /* 0x0000000c0c0c7981 */ /* 0x000ea2000c1e1b00 */
[----:B----4-:R-:W-:-:S08]  /*3d20*/  DADD R10, R38, R10 ;  /* 0x00000000260a7229 */ /* 0x010fd0000000000a */
[----:B---3--:R-:W-:-:S08]  /*3d30*/  DADD R10, R10, R34 ;  /* 0x000000000a0a7229 */ /* 0x008fd00000000022 */
[----:B------:R-:W-:Y:S01]  /*3d40*/  DADD R10, R10, R26 ;  /* 0x000000000a0a7229 */ /* 0x000fe2000000001a */
[----:B------:R-:W-:-:S05]  /*3d50*/  VIADD R7, R7, 0x8 ;  /* 0x0000000807077836 */ /* 0x000fca0000000000 */
[----:B------:R-:W-:Y:S02]  /*3d60*/  ISETP.NE.AND P0, PT, R7, UR11, PT ;  /* 0x0000000b07007c0c */ /* 0x000fe4000bf05270 */
[----:B-----5:R-:W-:-:S08]  /*3d70*/  DADD R10, R10, R36 ;  /* 0x000000000a0a7229 */ /* 0x020fd00000000024 */
[----:B--2---:R-:W-:-:S08]  /*3d80*/  DADD R10, R10, R40 ;  /* 0x000000000a0a7229 */ /* 0x004fd00000000028 */
[----:B------:R-:W-:-:S08]  /*3d90*/  DADD R10, R10, R32 ;  /* 0x000000000a0a7229 */ /* 0x000fd00000000020 */
[----:B------:R-:W-:Y:S01]  /*3da0*/  DADD R8, R10, R12 ;  /* 0x000000000a087229 */ /* 0x000fe2000000000c */
[----:B------:R-:W-:Y:S10]  /*3db0*/  @P0 BRA `(.L_x_87) ;  /* 0xfffffff800fc0947 */ /* 0x000ff4000383ffff */
[----:B------:R-:W-:-:S07]  /*3dc0*/  MOV R7, UR11 ;  /* 0x0000000b00077c02 */ /* 0x000fce0008000f00 */
.L_x_86:
[----:B------:R-:W-:-:S09]  /*3dd0*/  UISETP.NE.AND UP0, UPT, UR29, URZ, UPT ;  /* 0x000000ff1d00728c */ /* 0x000fd2000bf05270 */
[----:B------:R-:W-:Y:S05]  /*3de0*/  BRA.U !UP0, `(.L_x_88) ;  /* 0x0000000508447547 */ /* 0x000fea000b800000 */
[----:B------:R-:W-:Y:S02]  /*3df0*/  UIADD3 UR9, UPT, UPT, UR29, -0x1, URZ ;  /* 0xffffffff1d097890 */ /* 0x000fe4000fffe0ff */
[----:B------:R-:W-:Y:S02]  /*3e00*/  UISETP.NE.AND UP1, UPT, UR30, URZ, UPT ;  /* 0x000000ff1e00728c */ /* 0x000fe4000bf25270 */
[----:B------:R-:W-:-:S09]  /*3e10*/  UISETP.GE.U32.AND UP0, UPT, UR9, 0x3, UPT ;  /* 0x000000030900788c */ /* 0x000fd2000bf06070 */
[----:B------:R-:W-:Y:S05]  /*3e20*/  BRA.U !UP0, `(.L_x_89) ;  /* 0x00000001088c7547 */ /* 0x000fea000b800000 */
[----:B------:R-:W0:Y:S01]  /*3e30*/  LDC.64 R34, c[0x0][0x388] ;  /* 0x0000e200ff227b82 */ /* 0x000e220000000a00 */
[----:B------:R-:W1:Y:S02]  /*3e40*/  LDCU UR9, c[0x0][0x3a4] ;  /* 0x00007480ff0977ac */ /* 0x000e640008000800 */
[----:B-1----:R-:W-:Y:S01]  /*3e50*/  IMAD R11, R6, UR9, R7 ;  /* 0x00000009060b7c24 */ /* 0x002fe2000f8e0207 */
        /* <DEDUP_REMOVED lines=23> */
[----:B0-----:R-:W-:Y:S01]  /*3fd0*/  IMAD R37, R41, UR9, R0 ;  /* 0x0000000929257c24 */ /* 0x001fe2000f8e0200 */
[----:B------:R-:W4:Y:S03]  /*3fe0*/  LDG.E.64 R12, desc[UR12][R34.64] ;  /* 0x0000000c220c7981 */ /* 0x000f26000c1e1b00 */
[----:B------:R-:W-:-:S06]  /*3ff0*/  IMAD.WIDE R10, R37, 0x8, R10 ;  /* 0x00000008250a7825 */ /* 0x000fcc00078e020a */
[----:B------:R-:W5:Y:S01]  /*4000*/  LDG.E.64 R10, desc[UR12][R10.64] ;  /* 0x0000000c0a0a7981 */ /* 0x000f62000c1e1b00 */
[----:B------:R-:W-:Y:S01]  /*4010*/  VIADD R7, R7, 0x4 ;  /* 0x0000000407077836 */ /* 0x000fe20000000000 */
[----:B--2---:R-:W-:-:S08]  /*4020*/  DADD R8, R8, R32 ;  /* 0x0000000008087229 */ /* 0x004fd00000000020 */
[----:B---3--:R-:W-:-:S08]  /*4030*/  DADD R8, R8, R26 ;  /* 0x0000000008087229 */ /* 0x008fd0000000001a */
[----:B----4-:R-:W-:-:S08]  /*4040*/  DADD R8, R8, R12 ;  /* 0x0000000008087229 */ /* 0x010fd0000000000c */
[----:B-----5:R-:W-:-:S11]  /*4050*/  DADD R8, R8, R10 ;  /* 0x0000000008087229 */ /* 0x020fd6000000000a */
.L_x_89:
[----:B------:R-:W-:Y:S05]  /*4060*/  BRA.U !UP1, `(.L_x_88) ;  /* 0x0000000109a47547 */ /* 0x000fea000b800000 */
[----:B------:R-:W-:Y:S01]  /*4070*/  UISETP.NE.AND UP0, UPT, UR30, 0x1, UPT ;  /* 0x000000011e00788c */ /* 0x000fe2000bf05270 */
[----:B------:R-:W-:Y:S01]  /*4080*/  IMAD.MOV.U32 R27, RZ, RZ, 0x8 ;  /* 0x00000008ff1b7424 */ /* 0x000fe200078e00ff */
[----:B------:R-:W-:-:S04]  /*4090*/  UISETP.NE.AND UP1, UPT, UR28, URZ, UPT ;  /* 0x000000ff1c00728c */ /* 0x000fc8000bf25270 */
[----:B------:R-:W-:Y:S02]  /*40a0*/  PLOP3.LUT P0, PT, PT, PT, UP0, 0x80, 0x8 ;  /* 0x000000000008781c */ /* 0x000fe40003f0f008 */
[----:B------:R-:W-:-:S03]  /*40b0*/  PLOP3.LUT P1, PT, PT, PT, UP1, 0x80, 0x8 ;  /* 0x000000000008781c */ /* 0x000fc60003f2f018 */
[----:B------:R-:W0:Y:S01]  /*40c0*/  @UP0 LDCU UR9, c[0x0][0x3a4] ;  /* 0x00007480ff0907ac */ /* 0x000e220008000800 */
[----:B------:R-:W1:Y:S01]  /*40d0*/  @UP0 LDCU.128 UR16, c[0x0][0x380] ;  /* 0x00007000ff1007ac */ /* 0x000e620008000c00 */
[----:B------:R-:W2:Y:S01]  /*40e0*/  @UP1 LDCU UR34, c[0x0][0x3a4] ;  /* 0x00007480ff2217ac */ /* 0x000ea20008000800 */
[----:B------:R-:W3:Y:S05]  /*40f0*/  @UP1 LDCU.128 UR20, c[0x0][0x380] ;  /* 0x00007000ff1417ac */ /* 0x000eea0008000c00 */
[----:B0-----:R-:W-:Y:S01]  /*4100*/  @P0 IMAD R26, R6, UR9, R7 ;  /* 0x00000009061a0c24 */ /* 0x001fe2000f8e0207 */
[----:B------:R-:W-:Y:S01]  /*4110*/  MOV R11, 0x8 ;  /* 0x00000008000b7802 */ /* 0x000fe20000000f00 */
[----:B------:R-:W0:Y:S02]  /*4120*/  @UP0 LDCU UR9, c[0x0][0x39c] ;  /* 0x00007380ff0907ac */ /* 0x000e240008000800 */
[----:B-1----:R-:W-:Y:S01]  /*4130*/  @P0 IMAD.WIDE R26, R26, R27, UR18 ;  /* 0x000000121a1a0e25 */ /* 0x002fe2000f8e021b */
[----:B------:R-:W1:Y:S04]  /*4140*/  @UP1 LDCU UR18, c[0x0][0x39c] ;  /* 0x00007380ff1217ac */ /* 0x000e680008000800 */
[----:B------:R-:W4:Y:S01]  /*4150*/  @P0 LDG.E.64 R12, desc[UR12][R26.64] ;  /* 0x0000000c1a0c0981 */ /* 0x000f22000c1e1b00 */
[----:B------:R-:W-:-:S03]  /*4160*/  @P0 VIADD R7, R7, 0x2 ;  /* 0x0000000207070836 */ /* 0x000fc60000000000 */
[----:B------:R5:W4:Y:S01]  /*4170*/  @P0 LDG.E.64 R34, desc[UR12][R26.64+0x8] ;  /* 0x0000080c1a220981 */ /* 0x000b22000c1e1b00 */
[----:B--2---:R-:W-:-:S04]  /*4180*/  @P1 IMAD R10, R6, UR34, R7 ;  /* 0x00000022060a1c24 */ /* 0x004fc8000f8e0207 */
[----:B---3--:R-:W-:-:S06]  /*4190*/  @P1 IMAD.WIDE R10, R10, R11, UR22 ;  /* 0x000000160a0a1e25 */ /* 0x008fcc000f8e020b */
[----:B------:R-:W2:Y:S01]  /*41a0*/  @P1 LDG.E.64 R10, desc[UR12][R10.64] ;  /* 0x0000000c0a0a1981 */ /* 0x000ea2000c1e1b00 */
[----:B------:R-:W-:Y:S02]  /*41b0*/  IMAD.MOV.U32 R36, RZ, RZ, 0x8 ;  /* 0x00000008ff247424 */ /* 0x000fe400078e00ff */
[----:B-----5:R-:W-:Y:S02]  /*41c0*/  IMAD.MOV.U32 R26, RZ, RZ, 0x8 ;  /* 0x00000008ff1a7424 */ /* 0x020fe400078e00ff */
[----:B------:R-:W-:Y:S01]  /*41d0*/  IMAD.MOV.U32 R27, RZ, RZ, 0x8 ;  /* 0x00000008ff1b7424 */ /* 0x000fe200078e00ff */
[----:B----4-:R-:W-:Y:S02]  /*41e0*/  @P0 DADD R32, R12, -1 ;  /* 0xbff000000c200429 */ /* 0x010fe40000000000 */
[----:B------:R-:W-:-:S08]  /*41f0*/  @P0 DADD R34, R34, -1 ;  /* 0xbff0000022220429 */ /* 0x000fd00000000000 */
[----:B------:R-:W0:Y:S01]  /*4200*/  @P0 F2I.F64.TRUNC R33, R32 ;  /* 0x0000002000210311 */ /* 0x000e22000030d100 */
[----:B--2---:R-:W-:-:S07]  /*4210*/  @P1 DADD R12, R10, -1 ;  /* 0xbff000000a0c1429 */ /* 0x004fce0000000000 */
[----:B------:R-:W2:Y:S01]  /*4220*/  @P0 F2I.F64.TRUNC R35, R34 ;  /* 0x0000002200230311 */ /* 0x000ea2000030d100 */
[----:B0-----:R-:W-:-:S07]  /*4230*/  @P0 IMAD R7, R33, UR9, R0 ;  /* 0x0000000921070c24 */ /* 0x001fce000f8e0200 */
[----:B------:R-:W1:Y:S01]  /*4240*/  @P1 F2I.F64.TRUNC R13, R12 ;  /* 0x0000000c000d1311 */ /* 0x000e62000030d100 */
[----:B------:R-:W-:-:S04]  /*4250*/  @P0 IMAD.WIDE R10, R7, R36, UR16 ;  /* 0x00000010070a0e25 */ /* 0x000fc8000f8e0224 */
[----:B--2---:R-:W-:Y:S02]  /*4260*/  @P0 IMAD R7, R35, UR9, R0 ;  /* 0x0000000923070c24 */ /* 0x004fe4000f8e0200 */
[----:B------:R-:W2:Y:S02]  /*4270*/  @P0 LDG.E.64 R10, desc[UR12][R10.64] ;  /* 0x0000000c0a0a0981 */ /* 0x000ea4000c1e1b00 */
[----:B------:R-:W-:-:S04]  /*4280*/  @P0 IMAD.WIDE R32, R7, R26, UR16 ;  /* 0x0000001007200e25 */ /* 0x000fc8000f8e021a */
[----:B-1----:R-:W-:Y:S02]  /*4290*/  @P1 IMAD R26, R13, UR18, R0 ;  /* 0x000000120d1a1c24 */ /* 0x002fe4000f8e0200 */
[----:B------:R-:W3:Y:S02]  /*42a0*/  @P0 LDG.E.64 R32, desc[UR12][R32.64] ;  /* 0x0000000c20200981 */ /* 0x000ee4000c1e1b00 */
[----:B------:R-:W-:-:S06]  /*42b0*/  @P1 IMAD.WIDE R26, R26, R27, UR20 ;  /* 0x000000141a1a1e25 */ /* 0x000fcc000f8e021b */
[----:B------:R-:W4:Y:S01]  /*42c0*/  @P1 LDG.E.64 R26, desc[UR12][R26.64] ;  /* 0x0000000c1a1a1981 */ /* 0x000f22000c1e1b00 */
[----:B--2---:R-:W-:-:S08]  /*42d0*/  @P0 DADD R12, R8, R10 ;  /* 0x00000000080c0229 */ /* 0x004fd0000000000a */
[----:B---3--:R-:W-:-:S08]  /*42e0*/  @P0 DADD R8, R12, R32 ;  /* 0x000000000c080229 */ /* 0x008fd00000000020 */
[----:B----4-:R-:W-:-:S11]  /*42f0*/  @P1 DADD R8, R8, R26 ;  /* 0x0000000008081229 */ /* 0x010fd6000000001a */
.L_x_88:
[----:B------:R-:W0:Y:S01]  /*4300*/  MUFU.RCP64H R11, R25 ;  /* 0x00000019000b7308 */ /* 0x000e220000001800 */
[----:B------:R-:W-:Y:S01]  /*4310*/  MOV R10, 0x1 ;  /* 0x00000001000a7802 */ /* 0x000fe20000000f00 */
[----:B------:R-:W-:Y:S01]  /*4320*/  BSSY.RECONVERGENT B3, `(.L_x_90) ;  /* 0x0000015000037945 */ /* 0x000fe20003800200 */
[----:B------:R-:W-:-:S04]  /*4330*/  FSETP.GEU.AND P1, PT, |R9|, 6.5827683646048100446e-37, PT ;  /* 0x036000000900780b */ /* 0x000fc80003f2e200 */
        /* <DEDUP_REMOVED lines=13> */
[----:B------:R-:W-:Y:S01]  /*4410*/  IMAD.MOV.U32 R11, RZ, RZ, R9 ;  /* 0x000000ffff0b7224 */ /* 0x000fe200078e0009 */
[----:B------:R-:W-:Y:S01]  /*4420*/  MOV R9, R25 ;  /* 0x0000001900097202 */ /* 0x000fe20000000f00 */
[----:B------:R-:W-:-:S07]  /*4430*/  IMAD.MOV.U32 R8, RZ, RZ, R24 ;  /* 0x000000ffff087224 */ /* 0x000fce00078e0018 */
[----:B------:R-:W-:Y:S05]  /*4440*/  CALL.REL.NOINC `($__internal_0_$__cuda_sm20_div_rn_f64_full) ;  /* 0x00000080008c7944 */ /* 0x000fea0003c00000 */
[----:B------:R-:W-:Y:S02]  /*4450*/  IMAD.MOV.U32 R10, RZ, RZ, R8 ;  /* 0x000000ffff0a7224 */ /* 0x000fe400078e0008 */
[----:B------:R-:W-:-:S07]  /*4460*/  IMAD.MOV.U32 R11, RZ, RZ, R9 ;  /* 0x000000ffff0b7224 */ /* 0x000fce00078e0009 */
.L_x_91:
[----:B------:R-:W-:Y:S05]  /*4470*/  BSYNC.RECONVERGENT B3 ;  /* 0x0000000000037941 */ /* 0x000fea0003800200 */
.L_x_90:
[----:B------:R-:W0:Y:S01]  /*4480*/  LDC.64 R12, c[0x0][0x380] ;  /* 0x0000e000ff0c7b82 */ /* 0x000e220000000a00 */
[----:B------:R-:W-:-:S04]  /*4490*/  IMAD.IADD R7, R4, 0x1, R0 ;  /* 0x0000000104077824 */ /* 0x000fc800078e0200 */
[----:B0-----:R-:W-:-:S06]  /*44a0*/  IMAD.WIDE R12, R7, 0x8, R12 ;  /* 0x00000008070c7825 */ /* 0x001fcc00078e020c */
[----:B------:R-:W2:Y:S01]  /*44b0*/  LDG.E.64 R12, desc[UR12][R12.64] ;  /* 0x0000000c0c0c7981 */ /* 0x000ea2000c1e1b00 */
[----:B------:R-:W-:Y:S01]  /*44c0*/  DMUL R8, R22, R10 ;  /* 0x0000000a16087228 */ /* 0x000fe20000000000 */
[----:B------:R-:W-:Y:S01]  /*44d0*/  BSSY.RECONVERGENT B3, `(.L_x_92) ;  /* 0x0000015000037945 */ /* 0x000fe20003800200 */
[----:B------:R-:W-:-:S04]  /*44e0*/  MOV R10, 0x1 ;  /* 0x00000001000a7802 */ /* 0x000fc80000000f00 */
        /* <DEDUP_REMOVED lines=19> */
.L_x_93:
[----:B------:R-:W-:Y:S05]  /*4620*/  BSYNC.RECONVERGENT B3 ;  /* 0x0000000000037941 */ /* 0x000fea0003800200 */
.L_x_92:
        /* <DEDUP_REMOVED lines=12> */
.L_x_95:
[----:B------:R-:W-:Y:S05]  /*46f0*/  BSYNC.RECONVERGENT B2 ;  /* 0x0000000000027941 */ /* 0x000fea0003800200 */
.L_x_94:
        /* <DEDUP_REMOVED lines=12> */
.L_x_98:
[----:B------:R-:W-:-:S11]  /*47c0*/  DADD R8, R26, 0.5 ;  /* 0x3fe000001a087429 */ /* 0x000fd60000000000 */
.L_x_97:
[----:B------:R-:W-:Y:S05]  /*47d0*/  BSYNC.RECONVERGENT B2 ;  /* 0x0000000000027941 */ /* 0x000fea0003800200 */
.L_x_96:
        /* <DEDUP_REMOVED lines=9> */
[----:B------:R-:W-:Y:S05]  /*4870*/  @!P0 BRA `(.L_x_99) ;  /* 0x0000001800948947 */ /* 0x000fea0003800000 */
[----:B------:R-:W-:Y:S05]  /*4880*/  BRA `(.L_x_100) ;  /* 0xfffffff000307947 */ /* 0x000fea000383ffff */
.L_x_85:
[----:B------:R-:W0:Y:S01]  /*4890*/  LDCU UR9, c[0x0][0x398] ;  /* 0x00007300ff0977ac */ /* 0x000e220008000800 */
[----:B------:R-:W-:Y:S02]  /*48a0*/  CS2R R28, SRZ ;  /* 0x00000000001c7805 */ /* 0x000fe4000001ff00 */
[----:B------:R-:W-:Y:S01]  /*48b0*/  CS2R R30, SRZ ;  /* 0x00000000001e7805 */ /* 0x000fe2000001ff00 */
[----:B------:R-:W-:Y:S01]  /*48c0*/  UISETP.NE.AND UP0, UPT, UR7, URZ, UPT ;  /* 0x000000ff0700728c */ /* 0x000fe2000bf05270 */
[----:B0-----:R-:W-:-:S08]  /*48d0*/  IMAD.U32 R0, RZ, RZ, UR9 ;  /* 0x00000009ff007e24 */ /* 0x001fd0000f8e00ff */
[----:B------:R-:W-:Y:S05]  /*48e0*/  BRA.U !UP0, `(.L_x_101) ;  /* 0x0000000908d47547 */ /* 0x000fea000b800000 */
[----:B------:R-:W0:Y:S01]  /*48f0*/  LDC.64 R26, c[0x0][0x380] ;  /* 0x0000e000ff1a7b82 */ /* 0x000e220000000a00 */
[----:B------:R-:W1:Y:S02]  /*4900*/  LDCU UR9, c[0x0][0x398] ;  /* 0x00007300ff0977ac */ /* 0x000e640008000800 */
[----:B-1----:R-:W-:-:S04]  /*4910*/  VIADD R7, R4, UR9 ;  /* 0x0000000904077c36 */ /* 0x002fc80008000000 */
[----:B0-----:R-:W-:-:S05]  /*4920*/  IMAD.WIDE R26, R7, 0x8, R26 ;  /* 0x00000008071a7825 */ /* 0x001fca00078e021a */
[----:B------:R-:W2:Y:S01]  /*4930*/  LDG.E.64 R10, desc[UR12][R26.64] ;  /* 0x0000000c1a0a7981 */ /* 0x000ea2000c1e1b00 */
[----:B------:R-:W0:Y:S01]  /*4940*/  MUFU.RCP64H R9, R17 ;  /* 0x0000001100097308 */ /* 0x000e220000001800 */
[----:B------:R-:W-:Y:S01]  /*4950*/  HFMA2 R8, -RZ, RZ, 0, 5.9604644775390625e-08 ;  /* 0x00000001ff087431 */ /* 0x000fe200000001ff */
        /* <DEDUP_REMOVED lines=19> */
.L_x_103:
[----:B------:R-:W-:Y:S05]  /*4a90*/  BSYNC.RECONVERGENT B3 ;  /* 0x0000000000037941 */ /* 0x000fea0003800200 */
.L_x_102:
        /* <DEDUP_REMOVED lines=12> */
.L_x_105:
[----:B------:R-:W-:Y:S05]  /*4b60*/  BSYNC.RECONVERGENT B2 ;  /* 0x0000000000027941 */ /* 0x000fea0003800200 */
.L_x_104:
        /* <DEDUP_REMOVED lines=12> */
.L_x_108:
[----:B------:R-:W-:-:S11]  /*4c30*/  DADD R8, R28, 0.5 ;  /* 0x3fe000001c087429 */ /* 0x000fd60000000000 */
.L_x_107:
[----:B------:R-:W-:Y:S05]  /*4c40*/  BSYNC.RECONVERGENT B2 ;  /* 0x0000000000027941 */ /* 0x000fea0003800200 */
.L_x_106:
[----:B------:R-:W0:Y:S01]  /*4c50*/  LDCU UR9, c[0x0][0x398] ;  /* 0x00007300ff0977ac */ /* 0x000e220008000800 */
[----:B------:R-:W-:Y:S02]  /*4c60*/  DADD R8, R8, R8 ;  /* 0x0000000008087229 */ /* 0x000fe40000000008 */
[----:B------:R-:W-:Y:S01]  /*4c70*/  DSETP.NEU.AND P0, PT, R28, 1, PT ;  /* 0x3ff000001c00742a */ /* 0x000fe20003f0d000 */
[----:B------:R-:W-:-:S07]  /*4c80*/  UISETP.NE.AND UP0, UPT, UR7, 0x1, UPT ;  /* 0x000000010700788c */ /* 0x000fce000bf05270 */
[----:B------:R-:W-:Y:S02]  /*4c90*/  FSEL R30, R8, RZ, P0 ;  /* 0x000000ff081e7208 */ /* 0x000fe40000000000 */
[----:B------:R-:W-:Y:S01]  /*4ca0*/  FSEL R31, R9, 2, P0 ;  /* 0x40000000091f7808 */ /* 0x000fe20000000000 */
[----:B0-----:R-:W-:-:S05]  /*4cb0*/  UIADD3 UR9, UPT, UPT, UR9, 0x1, URZ ;  /* 0x0000000109097890 */ /* 0x001fca000fffe0ff */
[----:B------:R-:W-:Y:S02]  /*4cc0*/  DADD R28, RZ, R30 ;  /* 0x00000000ff1c7229 */ /* 0x000fe4000000001e */
[----:B------:R-:W-:Y:S01]  /*4cd0*/  DMUL R30, R30, R30 ;  /* 0x0000001e1e1e7228 */ /* 0x000fe20000000000 */
[----:B------:R-:W-:Y:S01]  /*4ce0*/  IMAD.U32 R0, RZ, RZ, UR9 ;  /* 0x00000009ff007e24 */ /* 0x000fe2000f8e00ff */
[----:B------:R-:W-:Y:S09]  /*4cf0*/  BRA.U !UP0, `(.L_x_101) ;  /* 0x0000000508d07547 */ /* 0x000ff2000b800000 */
        /* <DEDUP_REMOVED lines=22> */
.L_x_110:
[----:B------:R-:W-:Y:S05]  /*4e60*/  BSYNC.RECONVERGENT B3 ;  /* 0x0000000000037941 */ /* 0x000fea0003800200 */
.L_x_109:
        /* <DEDUP_REMOVED lines=12> */
.L_x_112:
[----:B------:R-:W-:Y:S05]  /*4f30*/  BSYNC.RECONVERGENT B2 ;  /* 0x0000000000027941 */ /* 0x000fea0003800200 */
.L_x_111:
        /* <DEDUP_REMOVED lines=12> */
.L_x_115:
[----:B------:R-:W-:-:S11]  /*5000*/  DADD R8, R44, 0.5 ;  /* 0x3fe000002c087429 */ /* 0x000fd60000000000 */
.L_x_114:
[----:B------:R-:W-:Y:S05]  /*5010*/  BSYNC.RECONVERGENT B2 ;  /* 0x0000000000027941 */ /* 0x000fea0003800200 */
.L_x_113:
[----:B------:R-:W-:Y:S01]  /*5020*/  DADD R8, R8, R8 ;  /* 0x0000000008087229 */ /* 0x000fe20000000008 */
[----:B------:R-:W-:Y:S01]  /*5030*/  UISETP.NE.AND UP0, UPT, UR7, 0x2, UPT ;  /* 0x000000020700788c */ /* 0x000fe2000bf05270 */
[----:B------:R-:W-:Y:S01]  /*5040*/  DSETP.NEU.AND P0, PT, R44, 1, PT ;  /* 0x3ff000002c00742a */ /* 0x000fe20003f0d000 */
[----:B------:R-:W-:-:S07]  /*5050*/  IMAD.U32 R0, RZ, RZ, UR26 ;  /* 0x0000001aff007e24 */ /* 0x000fce000f8e00ff */
[----:B------:R-:W-:Y:S02]  /*5060*/  FSEL R8, R8, RZ, P0 ;  /* 0x000000ff08087208 */ /* 0x000fe40000000000 */
[----:B------:R-:W-:-:S06]  /*5070*/  FSEL R9, R9, 2, P0 ;  /* 0x4000000009097808 */ /* 0x000fcc0000000000 */
[----:B------:R-:W-:Y:S02]  /*5080*/  DADD R28, R28, R8 ;  /* 0x000000001c1c7229 */ /* 0x000fe40000000008 */
[----:B------:R-:W-:Y:S01]  /*5090*/  DFMA R30, R8, R8, R30 ;  /* 0x00000008081e722b */ /* 0x000fe2000000001e */
[----:B------:R-:W-:Y:S10]  /*50a0*/  BRA.U !UP0, `(.L_x_101) ;  /* 0x0000000108e47547 */ /* 0x000ff4000b800000 */
[----:B------:R-:W2:Y:S01]  /*50b0*/  LDG.E.64 R10, desc[UR12][R26.64+0x10] ;  /* 0x0000100c1a0a7981 */ /* 0x000ea2000c1e1b00 */
[----:B------:R-:W0:Y:S01]  /*50c0*/  MUFU.RCP64H R9, R17 ;  /* 0x0000001100097308 */ /* 0x000e220000001800 */
[----:B------:R-:W-:Y:S01]  /*50d0*/  MOV R8, 0x1 ;  /* 0x0000000100087802 */ /* 0x000fe20000000f00 */
        /* <DEDUP_REMOVED lines=19> */
.L_x_117:
[----:B------:R-:W-:Y:S05]  /*5210*/  BSYNC.RECONVERGENT B3 ;  /* 0x0000000000037941 */ /* 0x000fea0003800200 */
.L_x_116:
        /* <DEDUP_REMOVED lines=12> */
.L_x_119:
[----:B------:R-:W-:Y:S05]  /*52e0*/  BSYNC.RECONVERGENT B2 ;  /* 0x0000000000027941 */ /* 0x000fea0003800200 */
.L_x_118:
        /* <DEDUP_REMOVED lines=12> */
.L_x_122:
[----:B------:R-:W-:-:S11]  /*53b0*/  DADD R8, R26, 0.5 ;  /* 0x3fe000001a087429 */ /* 0x000fd60000000000 */
.L_x_121:
[----:B------:R-:W-:Y:S05]  /*53c0*/  BSYNC.RECONVERGENT B2 ;  /* 0x0000000000027941 */ /* 0x000fea0003800200 */
.L_x_120:
[----:B------:R-:W-:Y:S01]  /*53d0*/  DADD R8, R8, R8 ;  /* 0x0000000008087229 */ /* 0x000fe20000000008 */
[----:B------:R-:W-:Y:S01]  /*53e0*/  IMAD.U32 R0, RZ, RZ, UR27 ;  /* 0x0000001bff007e24 */ /* 0x000fe2000f8e00ff */
[----:B------:R-:W-:-:S08]  /*53f0*/  DSETP.NEU.AND P0, PT, R26, 1, PT ;  /* 0x3ff000001a00742a */ /* 0x000fd00003f0d000 */
[----:B------:R-:W-:Y:S02]  /*5400*/  FSEL R8, R8, RZ, P0 ;  /* 0x000000ff08087208 */ /* 0x000fe40000000000 */
[----:B------:R-:W-:-:S06]  /*5410*/  FSEL R9, R9, 2, P0 ;  /* 0x4000000009097808 */ /* 0x000fcc0000000000 */
[----:B------:R-:W-:Y:S02]  /*5420*/  DADD R28, R28, R8 ;  /* 0x000000001c1c7229 */ /* 0x000fe40000000008 */
[----:B------:R-:W-:-:S11]  /*5430*/  DFMA R30, R8, R8, R30 ;  /* 0x00000008081e722b */ /* 0x000fd6000000001e */
.L_x_101:
[----:B------:R-:W-:-:S09]  /*5440*/  UISETP.GT.U32.AND UP0, UPT, UR5, -0x4, UPT ;  /* 0xfffffffc0500788c */ /* 0x000fd2000bf04070 */
[----:B------:R-:W-:Y:S05]  /*5450*/  BRA.U UP0, `(.L_x_99) ;  /* 0x0000000d009c7547 */ /* 0x000fea000b800000 */
.L_x_151:
[----:B------:R-:W0:Y:S01]  /*5460*/  LDC.64 R26, c[0x0][0x380] ;  /* 0x0000e000ff1a7b82 */ /* 0x000e220000000a00 */
[----:B------:R-:W-:Y:S01]  /*5470*/  IMAD.IADD R7, R4, 0x1, R0 ;  /* 0x0000000104077824 */ /* 0x000fe200078e0200 */
[----:B------:R-:W1:Y:S01]  /*5480*/  MUFU.RCP64H R9, R17 ;  /* 0x0000001100097308 */ /* 0x000e620000001800 */
[----:B------:R-:W-:Y:S01]  /*5490*/  IMAD.MOV.U32 R8, RZ, RZ, 0x1 ;  /* 0x00000001ff087424 */ /* 0x000fe200078e00ff */
[----:B------:R-:W2:Y:S01]  /*54a0*/  LDCU UR9, c[0x0][0x39c] ;  /* 0x00007380ff0977ac */ /* 0x000ea20008000800 */
[----:B0-----:R-:W-:-:S05]  /*54b0*/  IMAD.WIDE R26, R7, 0x8, R26 ;  /* 0x00000008071a7825 */ /* 0x001fca00078e021a */
[----:B------:R-:W3:Y:S01]  /*54c0*/  LDG.E.64 R10, desc[UR12][R26.64] ;  /* 0x0000000c1a0a7981 */ /* 0x000ee2000c1e1b00 */
[----:B-1----:R-:W-:Y:S01]  /*54d0*/  DFMA R12, -R16, R8, 1 ;  /* 0x3ff00000100c742b */ /* 0x002fe20000000108 */
[----:B------:R-:W-:Y:S01]  /*54e0*/  IADD3 R0, PT, PT, R0, 0x4, RZ ;  /* 0x0000000400007810 */ /* 0x000fe20007ffe0ff */
[----:B------:R-:W-:Y:S03]  /*54f0*/  BSSY.RECONVERGENT B3, `(.L_x_123) ;  /* 0x0000013000037945 */ /* 0x000fe60003800200 */
[----:B--2---:R-:W-:-:S03]  /*5500*/  ISETP.NE.AND P1, PT, R0, UR9, PT ;  /* 0x0000000900007c0c */ /* 0x004fc6000bf25270 */
[----:B------:R-:W-:-:S08]  /*5510*/  DFMA R12, R12, R12, R12 ;  /* 0x0000000c0c0c722b */ /* 0x000fd0000000000c */
[----:B------:R-:W-:-:S08]  /*5520*/  DFMA R12, R8, R12, R8 ;  /* 0x0000000c080c722b */ /* 0x000fd00000000008 */
[----:B------:R-:W-:-:S08]  /*5530*/  DFMA R8, -R16, R12, 1 ;  /* 0x3ff000001008742b */ /* 0x000fd0000000010c */
[----:B------:R-:W-:-:S08]  /*5540*/  DFMA R12, R12, R8, R12 ;  /* 0x000000080c0c722b */ /* 0x000fd0000000000c */
[----:B---3--:R-:W-:Y:S01]  /*5550*/  DMUL R44, R12, R10 ;  /* 0x0000000a0c2c7228 */ /* 0x008fe20000000000 */
        /* <DEDUP_REMOVED lines=12> */
.L_x_124:
[----:B------:R-:W-:Y:S05]  /*5620*/  BSYNC.RECONVERGENT B3 ;  /* 0x0000000000037941 */ /* 0x000fea0003800200 */
.L_x_123:
        /* <DEDUP_REMOVED lines=12> */
.L_x_126:
[----:B------:R-:W-:Y:S05]  /*56f0*/  BSYNC.RECONVERGENT B2 ;  /* 0x0000000000027941 */ /* 0x000fea0003800200 */
.L_x_125:
        /* <DEDUP_REMOVED lines=12> */
.L_x_129:
[----:B------:R-:W-:-:S11]  /*57c0*/  DADD R8, R44, 0.5 ;  /* 0x3fe000002c087429 */ /* 0x000fd60000000000 */
.L_x_128:
[----:B------:R-:W-:Y:S05]  /*57d0*/  BSYNC.RECONVERGENT B2 ;  /* 0x0000000000027941 */ /* 0x000fea0003800200 */
.L_x_127:
        /* <DEDUP_REMOVED lines=28> */
.L_x_131:
[----:B------:R-:W-:Y:S05]  /*59a0*/  BSYNC.RECONVERGENT B3 ;  /* 0x0000000000037941 */ /* 0x000fea0003800200 */
.L_x_130:
        /* <DEDUP_REMOVED lines=12> */
.L_x_133:
[----:B------:R-:W-:Y:S05]  /*5a70*/  BSYNC.RECONVERGENT B2 ;  /* 0x0000000000027941 */ /* 0x000fea0003800200 */
.L_x_132:
        /* <DEDUP_REMOVED lines=12> */
.L_x_136:
[----:B------:R-:W-:-:S11]  /*5b40*/  DADD R8, R46, 0.5 ;  /* 0x3fe000002e087429 */ /* 0x000fd60000000000 */
.L_x_135:
[----:B------:R-:W-:Y:S05]  /*5b50*/  BSYNC.RECONVERGENT B2 ;  /* 0x0000000000027941 */ /* 0x000fea0003800200 */
.L_x_134:
        /* <DEDUP_REMOVED lines=28> */
.L_x_138:
[----:B------:R-:W-:Y:S05]  /*5d20*/  BSYNC.RECONVERGENT B3 ;  /* 0x0000000000037941 */ /* 0x000fea0003800200 */
.L_x_137:
        /* <DEDUP_REMOVED lines=12> */
.L_x_140:
[----:B------:R-:W-:Y:S05]  /*5df0*/  BSYNC.RECONVERGENT B2 ;  /* 0x0000000000027941 */ /* 0x000fea0003800200 */
.L_x_139:
        /* <DEDUP_REMOVED lines=12> */
.L_x_143:
[----:B------:R-:W-:-:S11]  /*5ec0*/  DADD R8, R44, 0.5 ;  /* 0x3fe000002c087429 */ /* 0x000fd60000000000 */
.L_x_142:
[----:B------:R-:W-:Y:S05]  /*5ed0*/  BSYNC.RECONVERGENT B2 ;  /* 0x0000000000027941 */ /* 0x000fea0003800200 */
.L_x_141:
        /* <DEDUP_REMOVED lines=22> */
[----:B------:R-:W-:Y:S01]  /*6040*/  MOV R8, R16 ;  /* 0x0000001000087202 */ /* 0x000fe20000000f00 */
[----:B------:R-:W-:Y:S01]  /*6050*/  IMAD.MOV.U32 R9, RZ, RZ, R17 ;  /* 0x000000ffff097224 */ /* 0x000fe200078e0011 */
[----:B------:R-:W-:-:S07]  /*6060*/  MOV R7, 0x6080 ;  /* 0x0000608000077802 */ /* 0x000fce0000000f00 */
[----:B------:R-:W-:Y:S05]  /*6070*/  CALL.REL.NOINC `($__internal_0_$__cuda_sm20_div_rn_f64_full) ;  /* 0x0000006400807944 */ /* 0x000fea0003c00000 */
[----:B------:R-:W-:Y:S02]  /*6080*/  IMAD.MOV.U32 R26, RZ, RZ, R8 ;  /* 0x000000ffff1a7224 */ /* 0x000fe400078e0008 */
[----:B------:R-:W-:-:S07]  /*6090*/  IMAD.MOV.U32 R27, RZ, RZ, R9 ;  /* 0x000000ffff1b7224 */ /* 0x000fce00078e0009 */
.L_x_145:
[----:B------:R-:W-:Y:S05]  /*60a0*/  BSYNC.RECONVERGENT B3 ;  /* 0x0000000000037941 */ /* 0x000fea0003800200 */
.L_x_144:
        /* <DEDUP_REMOVED lines=12> */
.L_x_147:
[----:B------:R-:W-:Y:S05]  /*6170*/  BSYNC.RECONVERGENT B2 ;  /* 0x0000000000027941 */ /* 0x000fea0003800200 */
.L_x_146:
        /* <DEDUP_REMOVED lines=12> */
.L_x_150:
[----:B------:R-:W-:-:S11]  /*6240*/  DADD R8, R26, 0.5 ;  /* 0x3fe000001a087429 */ /* 0x000fd60000000000 */
.L_x_149:
[----:B------:R-:W-:Y:S05]  /*6250*/  BSYNC.RECONVERGENT B2 ;  /* 0x0000000000027941 */ /* 0x000fea0003800200 */
.L_x_148:
[----:B------:R-:W-:Y:S02]  /*6260*/  DADD R8, R8, R8 ;  /* 0x0000000008087229 */ /* 0x000fe40000000008 */
[----:B------:R-:W-:-:S08]  /*6270*/  DSETP.NEU.AND P0, PT, R26, 1, PT ;  /* 0x3ff000001a00742a */ /* 0x000fd00003f0d000 */
[----:B------:R-:W-:Y:S02]  /*6280*/  FSEL R8, R8, RZ, P0 ;  /* 0x000000ff08087208 */ /* 0x000fe40000000000 */
[----:B------:R-:W-:-:S06]  /*6290*/  FSEL R9, R9, 2, P0 ;  /* 0x4000000009097808 */ /* 0x000fcc0000000000 */
[----:B------:R-:W-:Y:S02]  /*62a0*/  DADD R28, R28, R8 ;  /* 0x000000001c1c7229 */ /* 0x000fe40000000008 */
[----:B------:R-:W-:Y:S01]  /*62b0*/  DFMA R30, R8, R8, R30 ;  /* 0x00000008081e722b */ /* 0x000fe2000000001e */
[----:B------:R-:W-:Y:S10]  /*62c0*/  @P1 BRA `(.L_x_151) ;  /* 0xfffffff000641947 */ /* 0x000ff4000383ffff */
.L_x_99:
[----:B------:R-:W-:Y:S05]  /*62d0*/  BSYNC.RECONVERGENT B1 ;  /* 0x0000000000017941 */ /* 0x000fea0003800200 */
.L_x_84:
[----:B------:R-:W0:Y:S01]  /*62e0*/  MUFU.RCP64H R9, R19 ;  /* 0x0000001300097308 */ /* 0x000e220000001800 */
[----:B------:R-:W-:Y:S01]  /*62f0*/  MOV R8, 0x1 ;  /* 0x0000000100087802 */ /* 0x000fe20000000f00 */
[----:B------:R-:W-:Y:S01]  /*6300*/  BSSY.RECONVERGENT B1, `(.L_x_152) ;  /* 0x0000015000017945 */ /* 0x000fe20003800200 */
[----:B------:R-:W-:-:S04]  /*6310*/  FSETP.GEU.AND P1, PT, |R29|, 6.5827683646048100446e-37, PT ;  /* 0x036000001d00780b */ /* 0x000fc80003f2e200 */
        /* <DEDUP_REMOVED lines=19> */
.L_x_153:
[----:B------:R-:W-:Y:S05]  /*6450*/  BSYNC.RECONVERGENT B1 ;  /* 0x0000000000017941 */ /* 0x000fea0003800200 */
.L_x_152:
        /* <DEDUP_REMOVED lines=22> */
.L_x_155:
[----:B------:R-:W-:Y:S05]  /*65c0*/  BSYNC.RECONVERGENT B1 ;  /* 0x0000000000017941 */ /* 0x000fea0003800200 */
.L_x_154:
[----:B------:R-:W0:Y:S01]  /*65d0*/  MUFU.RCP64H R11, UR15 ;  /* 0x0000000f000b7d08 */ /* 0x000e220008001800 */
[----:B------:R-:W-:Y:S01]  /*65e0*/  MOV R12, UR14 ;  /* 0x0000000e000c7c02 */ /* 0x000fe20008000f00 */
[----:B------:R-:W-:Y:S01]  /*65f0*/  IMAD.U32 R13, RZ, RZ, UR15 ;  /* 0x0000000fff0d7e24 */ /* 0x000fe2000f8e00ff */
[----:B------:R-:W-:Y:S01]  /*6600*/  DADD R30, -R8, R30 ;  /* 0x00000000081e7229 */ /* 0x000fe2000000011e */
[----:B------:R-:W-:Y:S01]  /*6610*/  IMAD.MOV.U32 R10, RZ, RZ, 0x1 ;  /* 0x00000001ff0a7424 */ /* 0x000fe200078e00ff */
[----:B------:R-:W-:Y:S08]  /*6620*/  BSSY.RECONVERGENT B1, `(.L_x_156) ;  /* 0x000001a000017945 */ /* 0x000ff00003800200 */
[----:B------:R-:W-:Y:S01]  /*6630*/  FSETP.GEU.AND P1, PT, |R31|, 6.5827683646048100446e-37, PT ;  /* 0x036000001f00780b */ /* 0x000fe20003f2e200 */
[----:B0-----:R-:W-:-:S08]  /*6640*/  DFMA R12, R10, -R12, 1 ;  /* 0x3ff000000a0c742b */ /* 0x001fd0000000080c */
[----:B------:R-:W-:-:S08]  /*6650*/  DFMA R12, R12, R12, R12 ;  /* 0x0000000c0c0c722b */ /* 0x000fd0000000000c */
[----:B------:R-:W-:Y:S01]  /*6660*/  DFMA R12, R10, R12, R10 ;  /* 0x0000000c0a0c722b */ /* 0x000fe2000000000a */
[----:B------:R-:W-:Y:S01]  /*6670*/  IMAD.U32 R10, RZ, RZ, UR14 ;  /* 0x0000000eff0a7e24 */ /* 0x000fe2000f8e00ff */
[----:B------:R-:W-:-:S06]  /*6680*/  MOV R11, UR15 ;  /* 0x0000000f000b7c02 */ /* 0x000fcc0008000f00 */
[----:B------:R-:W-:-:S08]  /*6690*/  DFMA R10, R12, -R10, 1 ;  /* 0x3ff000000c0a742b */ /* 0x000fd0000000080a */
[----:B------:R-:W-:-:S08]  /*66a0*/  DFMA R10, R12, R10, R12 ;  /* 0x0000000a0c0a722b */ /* 0x000fd0000000000c */
[----:B------:R-:W-:-:S08]  /*66b0*/  DMUL R28, R30, R10 ;  /* 0x0000000a1e1c7228 */ /* 0x000fd00000000000 */
[----:B------:R-:W-:-:S08]  /*66c0*/  DFMA R8, R28, -UR14, R30 ;  /* 0x8000000e1c087c2b */ /* 0x000fd0000800001e */
[----:B------:R-:W-:-:S10]  /*66d0*/  DFMA R28, R10, R8, R28 ;  /* 0x000000080a1c722b */ /* 0x000fd4000000001c */
[----:B------:R-:W-:-:S05]  /*66e0*/  FFMA R0, RZ, UR15, R29 ;  /* 0x0000000fff007c23 */ /* 0x000fca000800001d */
[----:B------:R-:W-:-:S13]  /*66f0*/  FSETP.GT.AND P0, PT, |R0|, 1.469367938527859385e-39, PT ;  /* 0x001000000000780b */ /* 0x000fda0003f04200 */
[----:B------:R-:W-:Y:S05]  /*6700*/  @P0 BRA P1, `(.L_x_157) ;  /* 0x00000000002c0947 */ /* 0x000fea0000800000 */
[----:B------:R-:W-:Y:S01]  /*6710*/  MOV R13, UR15 ;  /* 0x0000000f000d7c02 */ /* 0x000fe20008000f00 */
[----:B------:R-:W-:Y:S01]  /*6720*/  IMAD.U32 R9, RZ, RZ, UR15 ;  /* 0x0000000fff097e24 */ /* 0x000fe2000f8e00ff */
[----:B------:R-:W-:Y:S01]  /*6730*/  MOV R7, 0x67a0 ;  /* 0x000067a000077802 */ /* 0x000fe20000000f00 */
[----:B------:R-:W-:Y:S02]  /*6740*/  IMAD.U32 R8, RZ, RZ, UR14 ;  /* 0x0000000eff087e24 */ /* 0x000fe4000f8e00ff */
[----:B------:R-:W-:Y:S02]  /*6750*/  IMAD.U32 R12, RZ, RZ, UR14 ;  /* 0x0000000eff0c7e24 */ /* 0x000fe4000f8e00ff */
[----:B------:R-:W-:Y:S02]  /*6760*/  IMAD.MOV.U32 R10, RZ, RZ, R30 ;  /* 0x000000ffff0a7224 */ /* 0x000fe400078e001e */
[----:B------:R-:W-:Y:S02]  /*6770*/  IMAD.MOV.U32 R11, RZ, RZ, R31 ;  /* 0x000000ffff0b7224 */ /* 0x000fe400078e001f */
[----:B------:R-:W-:-:S07]  /*6780*/  IMAD.MOV.U32 R9, RZ, RZ, R13 ;  /* 0x000000ffff097224 */ /* 0x000fce00078e000d */
[----:B------:R-:W-:Y:S05]  /*6790*/  CALL.REL.NOINC `($__internal_0_$__cuda_sm20_div_rn_f64_full) ;  /* 0x0000005c00b87944 */ /* 0x000fea0003c00000 */
[----:B------:R-:W-:Y:S01]  /*67a0*/  MOV R28, R8 ;  /* 0x00000008001c7202 */ /* 0x000fe20000000f00 */
[----:B------:R-:W-:-:S07]  /*67b0*/  IMAD.MOV.U32 R29, RZ, RZ, R9 ;  /* 0x000000ffff1d7224 */ /* 0x000fce00078e0009 */
.L_x_157:
[----:B------:R-:W-:Y:S05]  /*67c0*/  BSYNC.RECONVERGENT B1 ;  /* 0x0000000000017941 */ /* 0x000fea0003800200 */
.L_x_156:
[----:B------:R-:W0:Y:S01]  /*67d0*/  MUFU.RCP64H R9, UR25 ;  /* 0x0000001900097d08 */ /* 0x000e220008001800 */
[----:B------:R-:W-:Y:S02]  /*67e0*/  HFMA2 R8, -RZ, RZ, 0, 5.9604644775390625e-08 ;  /* 0x00000001ff087431 */ /* 0x000fe400000001ff */
[----:B------:R-:W-:Y:S01]  /*67f0*/  IMAD.U32 R10, RZ, RZ, UR24 ;  /* 0x00000018ff0a7e24 */ /* 0x000fe2000f8e00ff */
[----:B------:R-:W-:Y:S01]  /*6800*/  FSETP.GEU.AND P1, PT, |R15|, 6.5827683646048100446e-37, PT ;  /* 0x036000000f00780b */ /* 0x000fe20003f2e200 */
[----:B------:R-:W-:Y:S01]  /*6810*/  IMAD.U32 R11, RZ, RZ, UR25 ;  /* 0x00000019ff0b7e24 */ /* 0x000fe2000f8e00ff */
[----:B------:R-:W-:Y:S01]  /*6820*/  DADD R2, R2, -R26 ;  /* 0x0000000002027229 */ /* 0x000fe2000000081a */
[----:B------:R-:W-:Y:S07]  /*6830*/  BSSY.RECONVERGENT B1, `(.L_x_158) ;  /* 0x0000018000017945 */ /* 0x000fee0003800200 */
[----:B------:R-:W-:-:S02]  /*6840*/  DMUL R2, R2, R2 ;  /* 0x0000000202027228 */ /* 0x000fc40000000000 */
[----:B0-----:R-:W-:-:S08]  /*6850*/  DFMA R10, R8, -R10, 1 ;  /* 0x3ff00000080a742b */ /* 0x001fd0000000080a */
[----:B------:R-:W-:-:S08]  /*6860*/  DFMA R10, R10, R10, R10 ;  /* 0x0000000a0a0a722b */ /* 0x000fd0000000000a */
[----:B------:R-:W-:Y:S01]  /*6870*/  DFMA R10, R8, R10, R8 ;  /* 0x0000000a080a722b */ /* 0x000fe20000000008 */
[----:B------:R-:W-:Y:S02]  /*6880*/  IMAD.U32 R8, RZ, RZ, UR24 ;  /* 0x00000018ff087e24 */ /* 0x000fe4000f8e00ff */
[----:B------:R-:W-:-:S06]  /*6890*/  IMAD.U32 R9, RZ, RZ, UR25 ;  /* 0x00000019ff097e24 */ /* 0x000fcc000f8e00ff */
        /* <DEDUP_REMOVED lines=8> */
[----:B------:R-:W-:Y:S01]  /*6920*/  IMAD.U32 R13, RZ, RZ, UR25 ;  /* 0x00000019ff0d7e24 */ /* 0x000fe2000f8e00ff */
[----:B------:R-:W-:Y:S01]  /*6930*/  MOV R9, UR25 ;  /* 0x0000001900097c02 */ /* 0x000fe20008000f00 */
[----:B------:R-:W-:Y:S01]  /*6940*/  IMAD.U32 R8, RZ, RZ, UR24 ;  /* 0x00000018ff087e24 */ /* 0x000fe2000f8e00ff */
[----:B------:R-:W-:Y:S01]  /*6950*/  MOV R11, R15 ;  /* 0x0000000f000b7202 */ /* 0x000fe20000000f00 */
[----:B------:R-:W-:Y:S01]  /*6960*/  IMAD.U32 R12, RZ, RZ, UR24 ;  /* 0x00000018ff0c7e24 */ /* 0x000fe2000f8e00ff */
[----:B------:R-:W-:Y:S01]  /*6970*/  MOV R7, 0x69b0 ;  /* 0x000069b000077802 */ /* 0x000fe20000000f00 */
[----:B------:R-:W-:Y:S02]  /*6980*/  IMAD.MOV.U32 R10, RZ, RZ, R14 ;  /* 0x000000ffff0a7224 */ /* 0x000fe400078e000e */
[----:B------:R-:W-:-:S07]  /*6990*/  IMAD.MOV.U32 R9, RZ, RZ, R13 ;  /* 0x000000ffff097224 */ /* 0x000fce00078e000d */
[----:B------:R-:W-:Y:S05]  /*69a0*/  CALL.REL.NOINC `($__internal_0_$__cuda_sm20_div_rn_f64_full) ;  /* 0x0000005c00347944 */ /* 0x000fea0003c00000 */
.L_x_159:
[----:B------:R-:W-:Y:S05]  /*69b0*/  BSYNC.RECONVERGENT B1 ;  /* 0x0000000000017941 */ /* 0x000fea0003800200 */
.L_x_158:
[----:B------:R-:W0:Y:S01]  /*69c0*/  MUFU.RCP64H R11, R21 ;  /* 0x00000015000b7308 */ /* 0x000e220000001800 */
[----:B------:R-:W-:Y:S01]  /*69d0*/  IMAD.MOV.U32 R10, RZ, RZ, 0x1 ;  /* 0x00000001ff0a7424 */ /* 0x000fe200078e00ff */
[----:B------:R-:W-:Y:S01]  /*69e0*/  FSETP.GEU.AND P1, PT, |R9|, 6.5827683646048100446e-37, PT ;  /* 0x036000000900780b */ /* 0x000fe20003f2e200 */
[----:B------:R-:W-:Y:S04]  /*69f0*/  BSSY.RECONVERGENT B1, `(.L_x_160) ;  /* 0x0000014000017945 */ /* 0x000fe80003800200 */
        /* <DEDUP_REMOVED lines=17> */
[----:B------:R-:W-:Y:S01]  /*6b10*/  IMAD.MOV.U32 R14, RZ, RZ, R8 ;  /* 0x000000ffff0e7224 */ /* 0x000fe200078e0008 */
[----:B------:R-:W-:-:S07]  /*6b20*/  MOV R15, R9 ;  /* 0x00000009000f7202 */ /* 0x000fce0000000f00 */
.L_x_161:
[----:B------:R-:W-:Y:S05]  /*6b30*/  BSYNC.RECONVERGENT B1 ;  /* 0x0000000000017941 */ /* 0x000fea0003800200 */
.L_x_160:
        /* <DEDUP_REMOVED lines=21> */
.L_x_163:
[----:B------:R-:W-:Y:S05]  /*6c90*/  BSYNC.RECONVERGENT B1 ;  /* 0x0000000000017941 */ /* 0x000fea0003800200 */
.L_x_162:
[----:B------:R-:W-:Y:S01]  /*6ca0*/  DADD R14, R8, R14 ;  /* 0x00000000080e7229 */ /* 0x000fe2000000000e */
[----:B------:R-:W-:Y:S01]  /*6cb0*/  FSETP.GEU.AND P1, PT, |R3|, 6.5827683646048100446e-37, PT ;  /* 0x036000000300780b */ /* 0x000fe20003f2e200 */
[----:B------:R-:W-:Y:S01]  /*6cc0*/  IMAD.MOV.U32 R8, RZ, RZ, 0x1 ;  /* 0x00000001ff087424 */ /* 0x000fe200078e00ff */
[----:B------:R-:W-:Y:S03]  /*6cd0*/  BSSY.RECONVERGENT B1, `(.L_x_164) ;  /* 0x0000013000017945 */ /* 0x000fe60003800200 */
[----:B------:R-:W0:Y:S02]  /*6ce0*/  MUFU.RCP64H R9, R15 ;  /* 0x0000000f00097308 */ /* 0x000e240000001800 */
        /* <DEDUP_REMOVED lines=17> */
.L_x_165:
[----:B------:R-:W-:Y:S05]  /*6e00*/  BSYNC.RECONVERGENT B1 ;  /* 0x0000000000017941 */ /* 0x000fea0003800200 */
.L_x_164:
[----:B------:R-:W0:Y:S01]  /*6e10*/  LDCU.64 UR16, c[0x0][0x390] ;  /* 0x00007200ff1077ac */ /* 0x000e220008000a00 */
[----:B------:R-:W-:Y:S01]  /*6e20*/  IADD3 R0, P0, PT, R5, UR31, RZ ;  /* 0x0000001f05007c10 */ /* 0x000fe2000ff1e0ff */
[----:B------:R-:W-:-:S06]  /*6e30*/  USHF.R.S32.HI UR9, URZ, 0x1f, UR31 ;  /* 0x0000001fff097899 */ /* 0x000fcc000801141f */
[----:B------:R-:W-:Y:S02]  /*6e40*/  LEA.HI.X.SX32 R3, R5, UR9, 0x1, P0 ;  /* 0x0000000905037c11 */ /* 0x000fe400080f0eff */
[----:B0-----:R-:W-:-:S04]  /*6e50*/  LEA R2, P0, R0, UR16, 0x3 ;  /* 0x0000001000027c11 */ /* 0x001fc8000f8018ff */
[----:B------:R-:W-:-:S05]  /*6e60*/  LEA.HI.X R3, R0, UR17, R3, 0x3, P0 ;  /* 0x0000001100037c11 */ /* 0x000fca00080f1c03 */
[----:B------:R0:W-:Y:S04]  /*6e70*/  STG.E.64 desc[UR12][R2.64+-0x8], R8 ;  /* 0xfffff80802007986 */ /* 0x0001e8000c101b0c */
.L_x_10:
[----:B------:R-:W-:Y:S05]  /*6e80*/  BSYNC.RECONVERGENT B0 ;  /* 0x0000000000007941 */ /* 0x000fea0003800200 */
.L_x_8:
[----:B------:R-:W1:Y:S02]  /*6e90*/  LDC R0, c[0x0][0x3a0] ;  /* 0x0000e800ff007b82 */ /* 0x000e640000000800 */
[----:B-1----:R-:W-:-:S13]  /*6ea0*/  ISETP.NE.AND P0, PT, R0, UR31, PT ;  /* 0x0000001f00007c0c */ /* 0x002fda000bf05270 */
[----:B------:R-:W-:Y:S05]  /*6eb0*/  @!P0 EXIT ;  /* 0x000000000000894d */ /* 0x000fea0003800000 */
[----:B------:R-:W-:Y:S01]  /*6ec0*/  UIADD3 UR31, UPT, UPT, UR31, 0x1, URZ ;  /* 0x000000011f1f7890 */ /* 0x000fe2000fffe0ff */
[----:B------:R-:W-:Y:S11]  /*6ed0*/  BRA `(.L_x_166) ;  /* 0xffffff9c00107947 */ /* 0x000ff6000383ffff */
.L_x_7:
[----:B------:R-:W-:-:S09]  /*6ee0*/  UISETP.GE.AND UP0, UPT, UR8, UR9, UPT ;  /* 0x000000090800728c */ /* 0x000fd2000bf06270 */
[----:B------:R-:W-:Y:S05]  /*6ef0*/  BRA.U UP0, `(.L_x_167) ;  /* 0x0000003900387547 */ /* 0x000fea000b800000 */
[----:B0-----:R-:W-:Y:S01]  /*6f00*/  CS2R R10, SRZ ;  /* 0x00000000000a7805 */ /* 0x001fe2000001ff00 */
[----:B------:R-:W-:Y:S01]  /*6f10*/  IMAD.MOV.U32 R8, RZ, RZ, R20 ;  /* 0x000000ffff087224 */ /* 0x000fe200078e0014 */
[----:B------:R-:W-:Y:S02]  /*6f20*/  MOV R9, R21 ;  /* 0x0000001500097202 */ /* 0x000fe40000000f00 */
[----:B------:R-:W-:-:S07]  /*6f30*/  MOV R7, 0x6f50 ;  /* 0x00006f5000077802 */ /* 0x000fce0000000f00 */
[----:B-1----:R-:W-:Y:S05]  /*6f40*/  CALL.REL.NOINC `($__internal_0_$__cuda_sm20_div_rn_f64_full) ;  /* 0x0000005400cc7944 */ /* 0x002fea0003c00000 */
[----:B------:R-:W0:Y:S01]  /*6f50*/  MUFU.RCP64H R3, UR25 ;  /* 0x0000001900037d08 */ /* 0x000e220008001800 */
[----:B------:R-:W-:Y:S01]  /*6f60*/  IMAD.U32 R10, RZ, RZ, UR24 ;  /* 0x00000018ff0a7e24 */ /* 0x000fe2000f8e00ff */
[----:B------:R-:W-:Y:S01]  /*6f70*/  MOV R12, UR24 ;  /* 0x00000018000c7c02 */ /* 0x000fe20008000f00 */
[----:B------:R-:W-:Y:S01]  /*6f80*/  IMAD.U32 R11, RZ, RZ, UR25 ;  /* 0x00000019ff0b7e24 */ /* 0x000fe2000f8e00ff */
[----:B------:R-:W-:Y:S01]  /*6f90*/  BSSY.RECONVERGENT B0, `(.L_x_168) ;  /* 0x000001b000007945 */ /* 0x000fe20003800200 */
[----:B------:R-:W-:Y:S02]  /*6fa0*/  IMAD.MOV.U32 R2, RZ, RZ, 0x1 ;  /* 0x00000001ff027424 */ /* 0x000fe400078e00ff */
[----:B------:R-:W-:Y:S02]  /*6fb0*/  IMAD.U32 R13, RZ, RZ, UR25 ;  /* 0x00000019ff0d7e24 */ /* 0x000fe4000f8e00ff */
[----:B------:R-:W-:Y:S02]  /*6fc0*/  IMAD.MOV.U32 R16, RZ, RZ, R8 ;  /* 0x000000ffff107224 */ /* 0x000fe400078e0008 */
[----:B------:R-:W-:Y:S01]  /*6fd0*/  IMAD.MOV.U32 R17, RZ, RZ, R9 ;  /* 0x000000ffff117224 */ /* 0x000fe200078e0009 */
[----:B0-----:R-:W-:-:S08]  /*6fe0*/  DFMA R10, R2, -R10, 1 ;  /* 0x3ff00000020a742b */ /* 0x001fd0000000080a */
[----:B------:R-:W-:-:S08]  /*6ff0*/  DFMA R10, R10, R10, R10 ;  /* 0x0000000a0a0a722b */ /* 0x000fd0000000000a */
[----:B------:R-:W-:Y:S02]  /*7000*/  DFMA R2, R2, R10, R2 ;  /* 0x0000000a0202722b */ /* 0x000fe40000000002 */
[----:B------:R-:W-:-:S06]  /*7010*/  DADD R10, RZ, -R16 ;  /* 0x00000000ff0a7229 */ /* 0x000fcc0000000810 */
[----:B------:R-:W-:-:S04]  /*7020*/  DFMA R12, R2, -R12, 1 ;  /* 0x3ff00000020c742b */ /* 0x000fc8000000080c */
[----:B------:R-:W-:-:S04]  /*7030*/  FSETP.GEU.AND P1, PT, |R11|, 6.5827683646048100446e-37, PT ;  /* 0x036000000b00780b */ /* 0x000fc80003f2e200 */
        /* <DEDUP_REMOVED lines=10> */
[----:B------:R-:W-:Y:S01]  /*70e0*/  MOV R7, 0x7120 ;  /* 0x0000712000077802 */ /* 0x000fe20000000f00 */
[----:B------:R-:W-:Y:S01]  /*70f0*/  IMAD.U32 R2, RZ, RZ, UR24 ;  /* 0x00000018ff027e24 */ /* 0x000fe2000f8e00ff */
[----:B------:R-:W-:-:S07]  /*7100*/  MOV R9, R3 ;  /* 0x0000000300097202 */ /* 0x000fce0000000f00 */
[----:B------:R-:W-:Y:S05]  /*7110*/  CALL.REL.NOINC `($__internal_0_$__cuda_sm20_div_rn_f64_full) ;  /* 0x0000005400587944 */ /* 0x000fea0003c00000 */
[----:B------:R-:W-:Y:S02]  /*7120*/  IMAD.MOV.U32 R2, RZ, RZ, R8 ;  /* 0x000000ffff027224 */ /* 0x000fe400078e0008 */
[----:B------:R-:W-:-:S07]  /*7130*/  IMAD.MOV.U32 R3, RZ, RZ, R9 ;  /* 0x000000ffff037224 */ /* 0x000fce00078e0009 */
.L_x_169:
[----:B------:R-:W-:Y:S05]  /*7140*/  BSYNC.RECONVERGENT B0 ;  /* 0x0000000000007941 */ /* 0x000fea0003800200 */
.L_x_168:
[----:B------:R-:W-:Y:S01]  /*7150*/  CS2R R10, SRZ ;  /* 0x00000000000a7805 */ /* 0x000fe2000001ff00 */
[----:B------:R-:W-:Y:S01]  /*7160*/  IMAD.MOV.U32 R8, RZ, RZ, R24 ;  /* 0x000000ffff087224 */ /* 0x000fe200078e0018 */
[----:B------:R-:W-:Y:S02]  /*7170*/  MOV R9, R25 ;  /* 0x0000001900097202 */ /* 0x000fe40000000f00 */
[----:B------:R-:W-:-:S07]  /*7180*/  MOV R7, 0x71a0 ;  /* 0x000071a000077802 */ /* 0x000fce0000000f00 */
[----:B------:R-:W-:Y:S05]  /*7190*/  CALL.REL.NOINC `($__internal_0_$__cuda_sm20_div_rn_f64_full) ;  /* 0x0000005400387944 */ /* 0x000fea0003c00000 */
[----:B------:R-:W0:Y:S01]  /*71a0*/  MUFU.RCP64H R11, R21 ;  /* 0x00000015000b7308 */ /* 0x000e220000001800 */
[----:B------:R-:W-:Y:S01]  /*71b0*/  IMAD.MOV.U32 R10, RZ, RZ, 0x1 ;  /* 0x00000001ff0a7424 */ /* 0x000fe200078e00ff */
[----:B------:R-:W-:Y:S01]  /*71c0*/  FSETP.GEU.AND P1, PT, |R3|, 6.5827683646048100446e-37, PT ;  /* 0x036000000300780b */ /* 0x000fe20003f2e200 */
[----:B------:R-:W-:Y:S01]  /*71d0*/  BSSY.RECONVERGENT B0, `(.L_x_170) ;  /* 0x0000015000007945 */ /* 0x000fe20003800200 */
[----:B------:R-:W-:-:S03]  /*71e0*/  DMUL R14, R22, R8 ;  /* 0x00000008160e7228 */ /* 0x000fc60000000000 */
        /* <DEDUP_REMOVED lines=19> */
.L_x_171:
[----:B------:R-:W-:Y:S05]  /*7320*/  BSYNC.RECONVERGENT B0 ;  /* 0x0000000000007941 */ /* 0x000fea0003800200 */
.L_x_170:
[----:B------:R-:W0:Y:S01]  /*7330*/  LDCU.64 UR4, c[0x0][0x398] ;  /* 0x00007300ff0477ac */ /* 0x000e220008000a00 */
[----:B------:R-:W1:Y:S01]  /*7340*/  LDCU UR6, c[0x0][0x3a4] ;  /* 0x00007480ff0677ac */ /* 0x000e620008000800 */
[----:B------:R-:W-:Y:S01]  /*7350*/  UMOV UR17, 0x1 ;  /* 0x0000000100117882 */ /* 0x000fe20000000000 */
[----:B0-----:R-:W-:Y:S02]  /*7360*/  UIADD3 UR11, UPT, UPT, -UR5, UR4, URZ ;  /* 0x00000004050b7290 */ /* 0x001fe4000fffe1ff */
[----:B------:R-:W-:Y:S02]  /*7370*/  UIADD3 UR7, UPT, UPT, UR5, -UR4, URZ ;  /* 0x8000000405077290 */ /* 0x000fe4000fffe0ff */
[----:B-1----:R-:W-:Y:S02]  /*7380*/  ULOP3.LUT UR5, UR6, 0x7, URZ, 0xc0, !UPT ;  /* 0x0000000706057892 */ /* 0x002fe4000f8ec0ff */
[----:B------:R-:W-:Y:S02]  /*7390*/  UIADD3 UR8, UPT, UPT, UR4, 0x1, URZ ;  /* 0x0000000104087890 */ /* 0x000fe4000fffe0ff */
[----:B------:R-:W-:-:S02]  /*73a0*/  UIADD3 UR9, UPT, UPT, UR4, 0x2, URZ ;  /* 0x0000000204097890 */ /* 0x000fc4000fffe0ff */
[----:B------:R-:W-:Y:S02]  /*73b0*/  UIADD3 UR10, UPT, UPT, UR4, 0x3, URZ ;  /* 0x00000003040a7890 */ /* 0x000fe4000fffe0ff */
[----:B------:R-:W-:Y:S02]  /*73c0*/  ULOP3.LUT UR16, UR6, 0x7ffffff8, URZ, 0xc0, !UPT ;  /* 0x7ffffff806107892 */ /* 0x000fe4000f8ec0ff */
[----:B------:R-:W-:Y:S02]  /*73d0*/  ULOP3.LUT UR4, UR6, 0x3, URZ, 0xc0, !UPT ;  /* 0x0000000306047892 */ /* 0x000fe4000f8ec0ff */
[----:B------:R-:W-:Y:S02]  /*73e0*/  UIADD3 UR5, UPT, UPT, UR5, -0x1, URZ ;  /* 0xffffffff05057890 */ /* 0x000fe4000fffe0ff */
[----:B------:R-:W-:-:S12]  /*73f0*/  ULOP3.LUT UR6, UR7, 0x3, URZ, 0xc0, !UPT ;  /* 0x0000000307067892 */ /* 0x000fd8000f8ec0ff */
.L_x_254:
[----:B0-----:R-:W0:Y:S01]  /*7400*/  LDCU UR7, c[0x0][0x3a4] ;  /* 0x00007480ff0777ac */ /* 0x001e220008000800 */
[----:B------:R-:W-:Y:S01]  /*7410*/  BSSY.RECONVERGENT B1, `(.L_x_172) ;  /* 0x0000336000017945 */ /* 0x000fe20003800200 */
[----:B------:R-:W1:Y:S01]  /*7420*/  LDCU UR18, c[0x0][0x39c] ;  /* 0x00007380ff1277ac */ /* 0x000e620008000800 */
[----:B------:R-:W2:Y:S01]  /*7430*/  LDCU UR19, c[0x0][0x39c] ;  /* 0x00007380ff1377ac */ /* 0x000ea20008000800 */
[----:B0-----:R-:W-:-:S04]  /*7440*/  MOV R0, UR7 ;  /* 0x0000000700007c02 */ /* 0x001fc80008000f00 */
[----:B------:R-:W-:-:S13]  /*7450*/  ISETP.GT.AND P0, PT, R0, RZ, PT ;  /* 0x000000ff0000720c */ /* 0x000fda0003f04270 */
[----:B-12---:R-:W-:Y:S05]  /*7460*/  @!P0 BRA `(.L_x_173) ;  /* 0x0000000000348947 */ /* 0x006fea0003800000 */
[----:B------:R-:W0:Y:S01]  /*7470*/  LDC.64 R10, c[0x0][0x388] ;  /* 0x0000e200ff0a7b82 */ /* 0x000e220000000a00 */
[----:B------:R-:W1:Y:S01]  /*7480*/  I2F.F64.U32 R8, UR17 ;  /* 0x0000001100087d12 */ /* 0x000e620008201800 */
[----:B------:R-:W-:Y:S01]  /*7490*/  IMAD.MOV.U32 R7, RZ, RZ, RZ ;  /* 0x000000ffff077224 */ /* 0x000fe200078e00ff */
[----:B------:R-:W2:Y:S06]  /*74a0*/  LDCU UR20, c[0x0][0x3a4] ;  /* 0x00007480ff1477ac */ /* 0x000eac0008000800 */
.L_x_175:
        /* <DEDUP_REMOVED lines=9> */
.L_x_173:
[----:B------:R-:W-:Y:S01]  /*7540*/  ISETP.GE.AND P0, PT, R0, 0x1, PT ;  /* 0x000000010000780c */ /* 0x000fe20003f06270 */
[----:B------:R-:W-:Y:S01]  /*7550*/  BSSY.RECONVERGENT B0, `(.L_x_176) ;  /* 0x000029c000007945 */ /* 0x000fe20003800200 */
[----:B------:R-:W-:-:S05]  /*7560*/  MOV R0, UR17 ;  /* 0x0000001100007c02 */ /* 0x000fca0008000f00 */
[----:B------:R-:W-:-:S06]  /*7570*/  VIADD R0, R0, 0xffffffff ;  /* 0xffffffff00007836 */ /* 0x000fcc0000000000 */
[----:B------:R-:W-:Y:S05]  /*7580*/  @!P0 BRA `(.L_x_177) ;  /* 0x0000000c00d48947 */ /* 0x000fea0003800000 */
[----:B------:R-:W0:Y:S01]  /*7590*/  LDCU UR7, c[0x0][0x398] ;  /* 0x00007300ff0777ac */ /* 0x000e220008000800 */
[----:B------:R-:W-:Y:S02]  /*75a0*/  CS2R R28, SRZ ;  /* 0x00000000001c7805 */ /* 0x000fe4000001ff00 */
[----:B------:R-:W-:Y:S01]  /*75b0*/  CS2R R20, SRZ ;  /* 0x0000000000147805 */ /* 0x000fe2000001ff00 */
[----:B0-----:R-:W-:-:S07]  /*75c0*/  IMAD.U32 R2, RZ, RZ, UR7 ;  /* 0x00000007ff027e24 */ /* 0x001fce000f8e00ff */
.L_x_192:
[----:B------:R-:W0:Y:S01]  /*75d0*/  LDC R3, c[0x0][0x3a4] ;  /* 0x0000e900ff037b82 */ /* 0x000e220000000800 */
[----:B------:R-:W-:Y:S01]  /*75e0*/  IMAD.MOV.U32 R4, RZ, RZ, RZ ;  /* 0x000000ffff047224 */ /* 0x000fe200078e00ff */
[----:B------:R-:W-:Y:S02]  /*75f0*/  CS2R R8, SRZ ;  /* 0x0000000000087805 */ /* 0x000fe4000001ff00 */
[----:B0-----:R-:W-:-:S13]  /*7600*/  ISETP.GE.U32.AND P0, PT, R3, 0x8, PT ;  /* 0x000000080300780c */ /* 0x001fda0003f06070 */
[----:B------:R-:W-:Y:S05]  /*7610*/  @!P0 BRA `(.L_x_178) ;  /* 0x0000000400088947 */ /* 0x000fea0003800000 */
[----:B------:R-:W-:Y:S01]  /*7620*/  HFMA2 R4, -RZ, RZ, 0, 0 ;  /* 0x00000000ff047431 */ /* 0x000fe200000001ff */
[----:B------:R-:W-:-:S07]  /*7630*/  CS2R R8, SRZ ;  /* 0x0000000000087805 */ /* 0x000fce000001ff00 */
.L_x_179:
        /* <DEDUP_REMOVED lines=20> */
[----:B------:R1:W0:Y:S01]  /*7780*/  F2I.F64.TRUNC R41, R12 ;  /* 0x0000000c00297311 */ /* 0x000222000030d100 */
[----:B--2---:R-:W-:-:S07]  /*7790*/  IMAD R7, R7, UR18, R2 ;  /* 0x0000001207077c24 */ /* 0x004fce000f8e0202 */
[----:B------:R2:W3:Y:S01]  /*77a0*/  F2I.F64.TRUNC R40, R30 ;  /* 0x0000001e00287311 */ /* 0x0004e2000030d100 */
[----:B-1----:R-:W-:-:S06]  /*77b0*/  IMAD.WIDE R12, R45, 0x8, R10 ;  /* 0x000000082d0c7825 */ /* 0x002fcc00078e020a */
[----:B------:R-:W4:Y:S01]  /*77c0*/  LDG.E.64 R12, desc[UR12][R12.64] ;  /* 0x0000000c0c0c7981 */ /* 0x000f22000c1e1b00 */
[----:B0-----:R-:W-:Y:S01]  /*77d0*/  IMAD R41, R41, UR18, R2 ;  /* 0x0000001229297c24 */ /* 0x001fe2000f8e0202 */
[----:B------:R-:W-:Y:S01]  /*77e0*/  DADD R34, R34, -1 ;  /* 0xbff0000022227429 */ /* 0x000fe20000000000 */
[----:B--2---:R-:W-:Y:S02]  /*77f0*/  IMAD.WIDE R30, R7, 0x8, R10 ;  /* 0x00000008071e7825 */ /* 0x004fe400078e020a */
[----:B------:R0:W1:Y:S04]  /*7800*/  F2I.F64.TRUNC R7, R32 ;  /* 0x0000002000077311 */ /* 0x000068000030d100 */
[----:B------:R-:W2:Y:S01]  /*7810*/  LDG.E.64 R30, desc[UR12][R30.64] ;  /* 0x0000000c1e1e7981 */ /* 0x000ea2000c1e1b00 */
[----:B---3--:R-:W-:Y:S01]  /*7820*/  IMAD R43, R40, UR18, R2 ;  /* 0x00000012282b7c24 */ /* 0x008fe2000f8e0202 */
[----:B------:R-:W-:Y:S01]  /*7830*/  DADD R36, R36, -1 ;  /* 0xbff0000024247429 */ /* 0x000fe20000000000 */
[----:B0-----:R-:W-:-:S02]  /*7840*/  IMAD.WIDE R32, R41, 0x8, R10 ;  /* 0x0000000829207825 */ /* 0x001fc400078e020a */
[----:B------:R0:W3:Y:S04]  /*7850*/  F2I.F64.TRUNC R41, R34 ;  /* 0x0000002200297311 */ /* 0x0000e8000030d100 */
[----:B------:R-:W5:Y:S01]  /*7860*/  LDG.E.64 R32, desc[UR12][R32.64] ;  /* 0x0000000c20207981 */ /* 0x000f62000c1e1b00 */
[----:B-1----:R-:W-:Y:S01]  /*7870*/  IMAD R7, R7, UR18, R2 ;  /* 0x0000001207077c24 */ /* 0x002fe2000f8e0202 */
[----:B------:R-:W-:Y:S02]  /*7880*/  DADD R38, R38, -1 ;  /* 0xbff0000026267429 */ /* 0x000fe40000000000 */
[----:B------:R1:W1:Y:S01]  /*7890*/  F2I.F64.TRUNC R40, R36 ;  /* 0x0000002400287311 */ /* 0x000262000030d100 */
[----:B0-----:R-:W-:-:S06]  /*78a0*/  IMAD.WIDE R34, R43, 0x8, R10 ;  /* 0x000000082b227825 */ /* 0x001fcc00078e020a */
[----:B------:R-:W5:Y:S01]  /*78b0*/  LDG.E.64 R34, desc[UR12][R34.64] ;  /* 0x0000000c22227981 */ /* 0x000f62000c1e1b00 */
[----:B---3--:R-:W-:Y:S02]  /*78c0*/  IMAD R41, R41, UR18, R2 ;  /* 0x0000001229297c24 */ /* 0x008fe4000f8e0202 */
[--C-:B-1----:R-:W-:Y:S02]  /*78d0*/  IMAD.WIDE R36, R7, 0x8, R10.reuse ;  /* 0x0000000807247825 */ /* 0x102fe400078e020a */
[----:B------:R0:W1:Y:S04]  /*78e0*/  F2I.F64.TRUNC R7, R38 ;  /* 0x0000002600077311 */ /* 0x000068000030d100 */
[----:B------:R-:W3:Y:S01]  /*78f0*/  LDG.E.64 R36, desc[UR12][R36.64] ;  /* 0x0000000c24247981 */ /* 0x000ee2000c1e1b00 */
[----:B0-----:R-:W-:-:S04]  /*7900*/  IMAD.WIDE R38, R41, 0x8, R10 ;  /* 0x0000000829267825 */ /* 0x001fc800078e020a */
[--C-:B------:R-:W-:Y:S02]  /*7910*/  IMAD R41, R40, UR18, R2.reuse ;  /* 0x0000001228297c24 */ /* 0x100fe4000f8e0202 */
[----:B------:R-:W3:Y:S01]  /*7920*/  LDG.E.64 R38, desc[UR12][R38.64] ;  /* 0x0000000c26267981 */ /* 0x000ee2000c1e1b00 */
[----:B-1----:R-:W-:Y:S02]  /*7930*/  IMAD R7, R7, UR18, R2 ;  /* 0x0000001207077c24 */ /* 0x002fe4000f8e0202 */
[----:B------:R-:W-:-:S04]  /*7940*/  IMAD.WIDE R40, R41, 0x8, R10 ;  /* 0x0000000829287825 */ /* 0x000fc800078e020a */
[----:B------:R-:W-:Y:S02]  /*7950*/  IMAD.WIDE R10, R7, 0x8, R10 ;  /* 0x00000008070a7825 */ /* 0x000fe400078e020a */
[----:B------:R-:W3:Y:S04]  /*7960*/  LDG.E.64 R40, desc[UR12][R40.64] ;  /* 0x0000000c28287981 */ /* 0x000ee8000c1e1b00 */
[----:B------:R-:W3:Y:S01]  /*7970*/  LDG.E.64 R10, desc[UR12][R10.64] ;  /* 0x0000000c0a0a7981 */ /* 0x000ee2000c1e1b00 */
[----:B------:R-:W-:-:S05]  /*7980*/  VIADD R4, R4, 0x8 ;  /* 0x0000000804047836 */ /* 0x000fca0000000000 */
[----:B------:R-:W-:Y:S01]  /*7990*/  ISETP.NE.AND P0, PT, R4, UR16, PT ;  /* 0x0000001004007c0c */ /* 0x000fe2000bf05270 */
[----:B----4-:R-:W-:-:S08]  /*79a0*/  DADD R12, R12, R8 ;  /* 0x000000000c0c7229 */ /* 0x010fd00000000008 */
[----:B--2---:R-:W-:-:S08]  /*79b0*/  DADD R12, R12, R30 ;  /* 0x000000000c0c7229 */ /* 0x004fd0000000001e */
[----:B-----5:R-:W-:-:S08]  /*79c0*/  DADD R12, R12, R32 ;  /* 0x000000000c0c7229 */ /* 0x020fd00000000020 */
[----:B------:R-:W-:-:S08]  /*79d0*/  DADD R12, R12, R34 ;  /* 0x000000000c0c7229 */ /* 0x000fd00000000022 */
[----:B---3--:R-:W-:-:S08]  /*79e0*/  DADD R12, R12, R36 ;  /* 0x000000000c0c7229 */ /* 0x008fd00000000024 */
[----:B------:R-:W-:-:S08]  /*79f0*/  DADD R12, R12, R38 ;  /* 0x000000000c0c7229 */ /* 0x000fd00000000026 */
[----:B------:R-:W-:-:S08]  /*7a00*/  DADD R12, R12, R40 ;  /* 0x000000000c0c7229 */ /* 0x000fd00000000028 */
[----:B------:R-:W-:Y:S01]  /*7a10*/  DADD R8, R12, R10 ;  /* 0x000000000c087229 */ /* 0x000fe2000000000a */
[----:B------:R-:W-:Y:S10]  /*7a20*/  @P0 BRA `(.L_x_179) ;  /* 0xfffffffc00040947 */ /* 0x000ff4000383ffff */
[----:B------:R-:W-:-:S07]  /*7a30*/  IMAD.U32 R4, RZ, RZ, UR16 ;  /* 0x00000010ff047e24 */ /* 0x000fce000f8e00ff */
.L_x_178:
[----:B------:R-:W-:-:S13]  /*7a40*/  LOP3.LUT P0, RZ, R3, 0x7, RZ, 0xc0, !PT ;  /* 0x0000000703ff7812 */ /* 0x000fda000780c0ff */
[----:B------:R-:W-:Y:S05]  /*7a50*/  @!P0 BRA `(.L_x_180) ;  /* 0x0000000400388947 */ /* 0x000fea0003800000 */
[----:B------:R-:W-:Y:S02]  /*7a60*/  UISETP.GE.U32.AND UP0, UPT, UR5, 0x3, UPT ;  /* 0x000000030500788c */ /* 0x000fe4000bf06070 */
[----:B------:R-:W-:-:S07]  /*7a70*/  UISETP.NE.AND UP1, UPT, UR4, URZ, UPT ;  /* 0x000000ff0400728c */ /* 0x000fce000bf25270 */
        /* <DEDUP_REMOVED lines=35> */
.L_x_181:
[----:B------:R-:W-:Y:S05]  /*7cb0*/  BRA.U !UP1, `(.L_x_180) ;  /* 0x0000000109a07547 */ /* 0x000fea000b800000 */
[----:B------:R-:W-:Y:S01]  /*7cc0*/  UISETP.NE.AND UP0, UPT, UR4, 0x1, UPT ;  /* 0x000000010400788c */ /* 0x000fe2000bf05270 */
[----:B------:R-:W0:Y:S01]  /*7cd0*/  LDC.64 R12, c[0x0][0x388] ;  /* 0x0000e200ff0c7b82 */ /* 0x000e220000000a00 */
[----:B------:R-:W-:-:S04]  /*7ce0*/  MOV R33, 0x8 ;  /* 0x0000000800217802 */ /* 0x000fc80000000f00 */
[----:B------:R-:W-:Y:S02]  /*7cf0*/  PLOP3.LUT P0, PT, PT, PT, UP0, 0x80, 0x8 ;  /* 0x000000000008781c */ /* 0x000fe40003f0f008 */
[----:B------:R-:W-:-:S03]  /*7d00*/  PLOP3.LUT P1, PT, PT, PT, UP0, 0x80, 0x8 ;  /* 0x000000000008781c */ /* 0x000fc60003f2f008 */
[----:B------:R-:W1:Y:S08]  /*7d10*/  @UP0 LDCU.128 UR24, c[0x0][0x380] ;  /* 0x00007000ff1807ac */ /* 0x000e700008000c00 */
[----:B------:R-:W-:Y:S02]  /*7d20*/  @P0 R2UR UR7, R4 ;  /* 0x00000000040702ca */ /* 0x000fe400000e0000 */
[----:B------:R-:W-:Y:S01]  /*7d30*/  @P1 IMAD R32, R6, R3, R4 ;  /* 0x0000000306201224 */ /* 0x000fe200078e0204 */
[----:B------:R-:W-:-:S03]  /*7d40*/  LOP3.LUT P0, RZ, R3, 0x1, RZ, 0xc0, !PT ;  /* 0x0000000103ff7812 */ /* 0x000fc6000780c0ff */
[----:B-1----:R-:W-:-:S07]  /*7d50*/  @P1 IMAD.WIDE R32, R32, R33, UR26 ;  /* 0x0000001a20201e25 */ /* 0x002fce000f8e0221 */
[----:B------:R-:W-:Y:S01]  /*7d60*/  @UP0 UIADD3 UR7, UPT, UPT, UR7, 0x2, URZ ;  /* 0x0000000207070890 */ /* 0x000fe2000fffe0ff */
[----:B------:R-:W2:Y:S05]  /*7d70*/  @P1 LDG.E.64 R10, desc[UR12][R32.64] ;  /* 0x0000000c200a1981 */ /* 0x000eaa000c1e1b00 */
[----:B------:R-:W-:Y:S01]  /*7d80*/  @P1 IMAD.U32 R4, RZ, RZ, UR7 ;  /* 0x00000007ff041e24 */ /* 0x000fe2000f8e00ff */
[----:B------:R1:W3:Y:S03]  /*7d90*/  @P1 LDG.E.64 R30, desc[UR12][R32.64+0x8] ;  /* 0x0000080c201e1981 */ /* 0x0002e6000c1e1b00 */
[----:B------:R-:W-:Y:S01]  /*7da0*/  @P0 IMAD R3, R6, R3, R4 ;  /* 0x0000000306030224 */ /* 0x000fe200078e0204 */
[----:B------:R-:W4:Y:S01]  /*7db0*/  @UP0 LDCU UR7, c[0x0][0x39c] ;  /* 0x00007380ff0707ac */ /* 0x000f220008000800 */
[----:B------:R-:W5:Y:S02]  /*7dc0*/  @P0 LDC R4, c[0x0][0x39c] ;  /* 0x0000e700ff040b82 */ /* 0x000f640000000800 */
[----:B0-----:R-:W-:-:S06]  /*7dd0*/  @P0 IMAD.WIDE R12, R3, 0x8, R12 ;  /* 0x00000008030c0825 */ /* 0x001fcc00078e020c */
[----:B------:R-:W4:Y:S01]  /*7de0*/  @P0 LDG.E.64 R12, desc[UR12][R12.64] ;  /* 0x0000000c0c0c0981 */ /* 0x000f22000c1e1b00 */
[----:B-1----:R-:W-:Y:S01]  /*7df0*/  IMAD.MOV.U32 R32, RZ, RZ, 0x8 ;  /* 0x00000008ff207424 */ /* 0x002fe200078e00ff */
[----:B--2---:R-:W-:Y:S01]  /*7e00*/  @P1 DADD R34, R10, -1 ;  /* 0xbff000000a221429 */ /* 0x004fe20000000000 */
[----:B------:R-:W0:Y:S01]  /*7e10*/  LDC.64 R10, c[0x0][0x380] ;  /* 0x0000e000ff0a7b82 */ /* 0x000e220000000a00 */
[----:B---3--:R-:W-:-:S08]  /*7e20*/  @P1 DADD R36, R30, -1 ;  /* 0xbff000001e241429 */ /* 0x008fd00000000000 */
[----:B------:R-:W1:Y:S01]  /*7e30*/  @P1 F2I.F64.TRUNC R35, R34 ;  /* 0x0000002200231311 */ /* 0x000e62000030d100 */
[----:B----4-:R-:W-:-:S07]  /*7e40*/  @P0 DADD R30, R12, -1 ;  /* 0xbff000000c1e0429 */ /* 0x010fce0000000000 */
[----:B------:R-:W2:Y:S01]  /*7e50*/  @P1 F2I.F64.TRUNC R37, R36 ;  /* 0x0000002400251311 */ /* 0x000ea2000030d100 */
[----:B-1----:R-:W-:-:S07]  /*7e60*/  @P1 IMAD R3, R35, UR7, R2 ;  /* 0x0000000723031c24 */ /* 0x002fce000f8e0202 */
[----:B------:R-:W5:Y:S01]  /*7e70*/  @P0 F2I.F64.TRUNC R31, R30 ;  /* 0x0000001e001f0311 */ /* 0x000f62000030d100 */
[----:B------:R-:W-:-:S04]  /*7e80*/  @P1 IMAD.WIDE R12, R3, R32, UR24 ;  /* 0x00000018030c1e25 */ /* 0x000fc8000f8e0220 */
[----:B------:R-:W-:Y:S02]  /*7e90*/  IMAD.MOV.U32 R3, RZ, RZ, 0x8 ;  /* 0x00000008ff037424 */ /* 0x000fe400078e00ff */
[----:B--2---:R-:W-:Y:S01]  /*7ea0*/  @P1 IMAD R34, R37, UR7, R2 ;  /* 0x0000000725221c24 */ /* 0x004fe2000f8e0202 */
[----:B------:R-:W2:Y:S03]  /*7eb0*/  @P1 LDG.E.64 R12, desc[UR12][R12.64] ;  /* 0x0000000c0c0c1981 */ /* 0x000ea6000c1e1b00 */
[----:B------:R-:W-:-:S04]  /*7ec0*/  @P1 IMAD.WIDE R34, R34, R3, UR24 ;  /* 0x0000001822221e25 */ /* 0x000fc8000f8e0203 */
[----:B-----5:R-:W-:Y:S02]  /*7ed0*/  @P0 IMAD R3, R31, R4, R2 ;  /* 0x000000041f030224 */ /* 0x020fe400078e0202 */
[----:B------:R-:W3:Y:S02]  /*7ee0*/  @P1 LDG.E.64 R34, desc[UR12][R34.64] ;  /* 0x0000000c22221981 */ /* 0x000ee4000c1e1b00 */
[----:B0-----:R-:W-:-:S06]  /*7ef0*/  @P0 IMAD.WIDE R10, R3, 0x8, R10 ;  /* 0x00000008030a0825 */ /* 0x001fcc00078e020a */
[----:B------:R-:W4:Y:S01]  /*7f00*/  @P0 LDG.E.64 R10, desc[UR12][R10.64] ;  /* 0x0000000c0a0a0981 */ /* 0x000f22000c1e1b00 */
[----:B--2---:R-:W-:-:S08]  /*7f10*/  @P1 DADD R32, R8, R12 ;  /* 0x0000000008201229 */ /* 0x004fd0000000000c */
[----:B---3--:R-:W-:-:S08]  /*7f20*/  @P1 DADD R8, R32, R34 ;  /* 0x0000000020081229 */ /* 0x008fd00000000022 */
[----:B----4-:R-:W-:-:S11]  /*7f30*/  @P0 DADD R8, R8, R10 ;  /* 0x0000000008080229 */ /* 0x010fd6000000000a */
.L_x_180:
        /* <DEDUP_REMOVED lines=23> */
.L_x_183:
[----:B------:R-:W-:Y:S05]  /*80b0*/  BSYNC.RECONVERGENT B3 ;  /* 0x0000000000037941 */ /* 0x000fea0003800200 */
.L_x_182:
[----:B------:R-:W0:Y:S01]  /*80c0*/  LDC.64 R12, c[0x0][0x380] ;  /* 0x0000e000ff0c7b82 */ /* 0x000e220000000a00 */
[----:B------:R-:W1:Y:S02]  /*80d0*/  LDCU UR7, c[0x0][0x39c] ;  /* 0x00007380ff0777ac */ /* 0x000e640008000800 */
[----:B-1----:R-:W-:-:S04]  /*80e0*/  IMAD R3, R0, UR7, R2 ;  /* 0x0000000700037c24 */ /* 0x002fc8000f8e0202 */
[----:B0-----:R-:W-:-:S06]  /*80f0*/  IMAD.WIDE R12, R3, 0x8, R12 ;  /* 0x00000008030c7825 */ /* 0x001fcc00078e020c */
[----:B------:R-:W2:Y:S01]  /*8100*/  LDG.E.64 R12, desc[UR12][R12.64] ;  /* 0x0000000c0c0c7981 */ /* 0x000ea2000c1e1b00 */
[----:B------:R-:W-:Y:S01]  /*8110*/  DMUL R8, R22, R10 ;  /* 0x0000000a16087228 */ /* 0x000fe20000000000 */
[----:B------:R-:W-:Y:S01]  /*8120*/  BSSY.RECONVERGENT B3, `(.L_x_184) ;  /* 0x0000015000037945 */ /* 0x000fe20003800200 */
[----:B------:R-:W-:-:S04]  /*8130*/  IMAD.MOV.U32 R10, RZ, RZ, 0x1 ;  /* 0x00000001ff0a7424 */ /* 0x000fc800078e00ff */
        /* <DEDUP_REMOVED lines=19> */
.L_x_185:
[----:B------:R-:W-:Y:S05]  /*8270*/  BSYNC.RECONVERGENT B3 ;  /* 0x0000000000037941 */ /* 0x000fea0003800200 */
.L_x_184:
        /* <DEDUP_REMOVED lines=12> */
.L_x_187:
[----:B------:R-:W-:Y:S05]  /*8340*/  BSYNC.RECONVERGENT B2 ;  /* 0x0000000000027941 */ /* 0x000fea0003800200 */
.L_x_186:
        /* <DEDUP_REMOVED lines=12> */
.L_x_190:
[----:B------:R-:W-:-:S11]  /*8410*/  DADD R8, R30, 0.5 ;  /* 0x3fe000001e087429 */ /* 0x000fd60000000000 */
.L_x_189:
[----:B------:R-:W-:Y:S05]  /*8420*/  BSYNC.RECONVERGENT B2 ;  /* 0x0000000000027941 */ /* 0x000fea0003800200 */
.L_x_188:
[----:B------:R-:W0:Y:S01]  /*8430*/  LDCU UR7, c[0x0][0x39c] ;  /* 0x00007380ff0777ac */ /* 0x000e220008000800 */
[----:B------:R-:W-:Y:S01]  /*8440*/  DADD R8, R8, R8 ;  /* 0x0000000008087229 */ /* 0x000fe20000000008 */
[----:B------:R-:W-:Y:S01]  /*8450*/  IADD3 R2, PT, PT, R2, 0x1, RZ ;  /* 0x0000000102027810 */ /* 0x000fe20007ffe0ff */
        /* <DEDUP_REMOVED lines=8> */
.L_x_177:
[----:B------:R-:W0:Y:S01]  /*84e0*/  LDCU UR7, c[0x0][0x398] ;  /* 0x00007300ff0777ac */ /* 0x000e220008000800 */
[----:B------:R-:W-:Y:S02]  /*84f0*/  CS2R R28, SRZ ;  /* 0x00000000001c7805 */ /* 0x000fe4000001ff00 */
[----:B------:R-:W-:Y:S01]  /*8500*/  CS2R R20, SRZ ;  /* 0x0000000000147805 */ /* 0x000fe2000001ff00 */
[----:B------:R-:W-:Y:S01]  /*8510*/  UISETP.NE.AND UP0, UPT, UR6, URZ, UPT ;  /* 0x000000ff0600728c */ /* 0x000fe2000bf05270 */
[----:B0-----:R-:W-:-:S08]  /*8520*/  IMAD.U32 R2, RZ, RZ, UR7 ;  /* 0x00000007ff027e24 */ /* 0x001fd0000f8e00ff */
[----:B------:R-:W-:Y:S05]  /*8530*/  BRA.U !UP0, `(.L_x_193) ;  /* 0x0000000908d47547 */ /* 0x000fea000b800000 */
[----:B------:R-:W0:Y:S08]  /*8540*/  LDC.64 R2, c[0x0][0x398] ;  /* 0x0000e600ff027b82 */ /* 0x000e300000000a00 */
[----:B------:R-:W1:Y:S01]  /*8550*/  LDC.64 R30, c[0x0][0x380] ;  /* 0x0000e000ff1e7b82 */ /* 0x000e620000000a00 */
[----:B0-----:R-:W-:-:S04]  /*8560*/  IMAD R3, R0, R3, R2 ;  /* 0x0000000300037224 */ /* 0x001fc800078e0202 */
[----:B-1----:R-:W-:-:S05]  /*8570*/  IMAD.WIDE R30, R3, 0x8, R30 ;  /* 0x00000008031e7825 */ /* 0x002fca00078e021e */
        /* <DEDUP_REMOVED lines=24> */
.L_x_195:
[----:B------:R-:W-:Y:S05]  /*8700*/  BSYNC.RECONVERGENT B3 ;  /* 0x0000000000037941 */ /* 0x000fea0003800200 */
.L_x_194:
        /* <DEDUP_REMOVED lines=12> */
.L_x_197:
[----:B------:R-:W-:Y:S05]  /*87d0*/  BSYNC.RECONVERGENT B2 ;  /* 0x0000000000027941 */ /* 0x000fea0003800200 */
.L_x_196:
        /* <DEDUP_REMOVED lines=12> */
.L_x_200:
[----:B------:R-:W-:-:S11]  /*88a0*/  DADD R8, R2, 0.5 ;  /* 0x3fe0000002087429 */ /* 0x000fd60000000000 */
.L_x_199:
[----:B------:R-:W-:Y:S05]  /*88b0*/  BSYNC.RECONVERGENT B2 ;  /* 0x0000000000027941 */ /* 0x000fea0003800200 */
.L_x_198:
[----:B------:R-:W-:Y:S01]  /*88c0*/  DADD R8, R8, R8 ;  /* 0x0000000008087229 */ /* 0x000fe20000000008 */
[----:B------:R-:W-:Y:S01]  /*88d0*/  UISETP.NE.AND UP0, UPT, UR6, 0x1, UPT ;  /* 0x000000010600788c */ /* 0x000fe2000bf05270 */
[----:B------:R-:W-:Y:S01]  /*88e0*/  DSETP.NEU.AND P0, PT, R2, 1, PT ;  /* 0x3ff000000200742a */ /* 0x000fe20003f0d000 */
[----:B------:R-:W-:-:S07]  /*88f0*/  IMAD.U32 R2, RZ, RZ, UR8 ;  /* 0x00000008ff027e24 */ /* 0x000fce000f8e00ff */
[----:B------:R-:W-:Y:S02]  /*8900*/  FSEL R20, R8, RZ, P0 ;  /* 0x000000ff08147208 */ /* 0x000fe40000000000 */
[----:B------:R-:W-:-:S06]  /*8910*/  FSEL R21, R9, 2, P0 ;  /* 0x4000000009157808 */ /* 0x000fcc0000000000 */
[----:B------:R-:W-:Y:S02]  /*8920*/  DADD R28, RZ, R20 ;  /* 0x00000000ff1c7229 */ /* 0x000fe40000000014 */
[----:B------:R-:W-:Y:S01]  /*8930*/  DMUL R20, R20, R20 ;  /* 0x0000001414147228 */ /* 0x000fe20000000000 */
        /* <DEDUP_REMOVED lines=23> */
.L_x_202:
[----:B------:R-:W-:Y:S05]  /*8ab0*/  BSYNC.RECONVERGENT B3 ;  /* 0x0000000000037941 */ /* 0x000fea0003800200 */
.L_x_201:
        /* <DEDUP_REMOVED lines=12> */
.L_x_204:
[----:B------:R-:W-:Y:S05]  /*8b80*/  BSYNC.RECONVERGENT B2 ;  /* 0x0000000000027941 */ /* 0x000fea0003800200 */
.L_x_203:
        /* <DEDUP_REMOVED lines=12> */
.L_x_207:
[----:B------:R-:W-:-:S11]  /*8c50*/  DADD R8, R2, 0.5 ;  /* 0x3fe0000002087429 */ /* 0x000fd60000000000 */
.L_x_206:
[----:B------:R-:W-:Y:S05]  /*8c60*/  BSYNC.RECONVERGENT B2 ;  /* 0x0000000000027941 */ /* 0x000fea0003800200 */
.L_x_205:
[----:B------:R-:W-:Y:S01]  /*8c70*/  DADD R8, R8, R8 ;  /* 0x0000000008087229 */ /* 0x000fe20000000008 */
[----:B------:R-:W-:Y:S01]  /*8c80*/  UISETP.NE.AND UP0, UPT, UR6, 0x2, UPT ;  /* 0x000000020600788c */ /* 0x000fe2000bf05270 */
[----:B------:R-:W-:-:S08]  /*8c90*/  DSETP.NEU.AND P0, PT, R2, 1, PT ;  /* 0x3ff000000200742a */ /* 0x000fd00003f0d000 */
[----:B------:R-:W-:Y:S02]  /*8ca0*/  FSEL R2, R8, RZ, P0 ;  /* 0x000000ff08027208 */ /* 0x000fe40000000000 */
[----:B------:R-:W-:-:S06]  /*8cb0*/  FSEL R3, R9, 2, P0 ;  /* 0x4000000009037808 */ /* 0x000fcc0000000000 */
[----:B------:R-:W-:Y:S02]  /*8cc0*/  DADD R28, R28, R2 ;  /* 0x000000001c1c7229 */ /* 0x000fe40000000002 */
[----:B------:R-:W-:Y:S01]  /*8cd0*/  DFMA R20, R2, R2, R20 ;  /* 0x000000020214722b */ /* 0x000fe20000000014 */
[----:B------:R-:W-:Y:S01]  /*8ce0*/  IMAD.U32 R2, RZ, RZ, UR9 ;  /* 0x00000009ff027e24 */ /* 0x000fe2000f8e00ff */
[----:B------:R-:W-:Y:S09]  /*8cf0*/  BRA.U !UP0, `(.L_x_193) ;  /* 0x0000000108e47547 */ /* 0x000ff2000b800000 */
        /* <DEDUP_REMOVED lines=22> */
.L_x_209:
[----:B------:R-:W-:Y:S05]  /*8e60*/  BSYNC.RECONVERGENT B3 ;  /* 0x0000000000037941 */ /* 0x000fea0003800200 */
.L_x_208:
        /* <DEDUP_REMOVED lines=12> */
.L_x_211:
[----:B------:R-:W-:Y:S05]  /*8f30*/  BSYNC.RECONVERGENT B2 ;  /* 0x0000000000027941 */ /* 0x000fea0003800200 */
.L_x_210:
        /* <DEDUP_REMOVED lines=12> */
.L_x_214:
[----:B------:R-:W-:-:S11]  /*9000*/  DADD R8, R2, 0.5 ;  /* 0x3fe0000002087429 */ /* 0x000fd60000000000 */
.L_x_213:
[----:B------:R-:W-:Y:S05]  /*9010*/  BSYNC.RECONVERGENT B2 ;  /* 0x0000000000027941 */ /* 0x000fea0003800200 */
.L_x_212:
[----:B------:R-:W-:Y:S02]  /*9020*/  DADD R8, R8, R8 ;  /* 0x0000000008087229 */ /* 0x000fe40000000008 */
[----:B------:R-:W-:-:S08]  /*9030*/  DSETP.NEU.AND P0, PT, R2, 1, PT ;  /* 0x3ff000000200742a */ /* 0x000fd00003f0d000 */
[----:B------:R-:W-:Y:S02]  /*9040*/  FSEL R2, R8, RZ, P0 ;  /* 0x000000ff08027208 */ /* 0x000fe40000000000 */
[----:B------:R-:W-:-:S06]  /*9050*/  FSEL R3, R9, 2, P0 ;  /* 0x4000000009037808 */ /* 0x000fcc0000000000 */
[----:B------:R-:W-:Y:S02]  /*9060*/  DADD R28, R28, R2 ;  /* 0x000000001c1c7229 */ /* 0x000fe40000000002 */
[----:B------:R-:W-:Y:S01]  /*9070*/  DFMA R20, R2, R2, R20 ;  /* 0x000000020214722b */ /* 0x000fe20000000014 */
[----:B------:R-:W-:-:S10]  /*9080*/  IMAD.U32 R2, RZ, RZ, UR10 ;  /* 0x0000000aff027e24 */ /* 0x000fd4000f8e00ff */
.L_x_193:
[----:B------:R-:W-:-:S09]  /*9090*/  UISETP.GT.U32.AND UP0, UPT, UR11, -0x4, UPT ;  /* 0xfffffffc0b00788c */ /* 0x000fd2000bf04070 */
[----:B------:R-:W-:Y:S05]  /*90a0*/  BRA.U UP0, `(.L_x_191) ;  /* 0x0000000d00987547 */ /* 0x000fea000b800000 */
.L_x_243:
[----:B------:R-:W0:Y:S01]  /*90b0*/  LDC.64 R30, c[0x0][0x380] ;  /* 0x0000e000ff1e7b82 */ /* 0x000e220000000a00 */
[----:B------:R-:W-:-:S04]  /*90c0*/  IMAD R3, R0, UR19, R2 ;  /* 0x0000001300037c24 */ /* 0x000fc8000f8e0202 */
[----:B0-----:R-:W-:-:S05]  /*90d0*/  IMAD.WIDE R30, R3, 0x8, R30 ;  /* 0x00000008031e7825 */ /* 0x001fca00078e021e */
[----:B------:R-:W2:Y:S01]  /*90e0*/  LDG.E.64 R10, desc[UR12][R30.64] ;  /* 0x0000000c1e0a7981 */ /* 0x000ea2000c1e1b00 */
[----:B------:R-:W0:Y:S01]  /*90f0*/  MUFU.RCP64H R9, R15 ;  /* 0x0000000f00097308 */ /* 0x000e220000001800 */
[----:B------:R-:W-:Y:S01]  /*9100*/  IMAD.MOV.U32 R8, RZ, RZ, 0x1 ;  /* 0x00000001ff087424 */ /* 0x000fe200078e00ff */
[----:B------:R-:W-:Y:S01]  /*9110*/  BSSY.RECONVERGENT B3, `(.L_x_215) ;  /* 0x0000015000037945 */ /* 0x000fe20003800200 */
[----:B------:R-:W-:-:S05]  /*9120*/  VIADD R2, R2, 0x4 ;  /* 0x0000000402027836 */ /* 0x000fca0000000000 */
[----:B------:R-:W-:Y:S01]  /*9130*/  ISETP.NE.AND P1, PT, R2, UR19, PT ;  /* 0x0000001302007c0c */ /* 0x000fe2000bf25270 */
        /* <DEDUP_REMOVED lines=18> */
.L_x_216:
[----:B------:R-:W-:Y:S05]  /*9260*/  BSYNC.RECONVERGENT B3 ;  /* 0x0000000000037941 */ /* 0x000fea0003800200 */
.L_x_215:
        /* <DEDUP_REMOVED lines=12> */
.L_x_218:
[----:B------:R-:W-:Y:S05]  /*9330*/  BSYNC.RECONVERGENT B2 ;  /* 0x0000000000027941 */ /* 0x000fea0003800200 */
.L_x_217:
        /* <DEDUP_REMOVED lines=12> */
.L_x_221:
[----:B------:R-:W-:-:S11]  /*9400*/  DADD R8, R44, 0.5 ;  /* 0x3fe000002c087429 */ /* 0x000fd60000000000 */
.L_x_220:
[----:B------:R-:W-:Y:S05]  /*9410*/  BSYNC.RECONVERGENT B2 ;  /* 0x0000000000027941 */ /* 0x000fea0003800200 */
.L_x_219:
        /* <DEDUP_REMOVED lines=28> */
.L_x_223:
[----:B------:R-:W-:Y:S05]  /*95e0*/  BSYNC.RECONVERGENT B3 ;  /* 0x0000000000037941 */ /* 0x000fea0003800200 */
.L_x_222:
        /* <DEDUP_REMOVED lines=12> */
.L_x_225:
[----:B------:R-:W-:Y:S05]  /*96b0*/  BSYNC.RECONVERGENT B2 ;  /* 0x0000000000027941 */ /* 0x000fea0003800200 */
.L_x_224:
        /* <DEDUP_REMOVED lines=12> */
.L_x_228:
[----:B------:R-:W-:-:S11]  /*9780*/  DADD R8, R46, 0.5 ;  /* 0x3fe000002e087429 */ /* 0x000fd60000000000 */
.L_x_227:
[----:B------:R-:W-:Y:S05]  /*9790*/  BSYNC.RECONVERGENT B2 ;  /* 0x0000000000027941 */ /* 0x000fea0003800200 */
.L_x_226:
        /* <DEDUP_REMOVED lines=28> */
.L_x_230:
[----:B------:R-:W-:Y:S05]  /*9960*/  BSYNC.RECONVERGENT B3 ;  /* 0x0000000000037941 */ /* 0x000fea0003800200 */
.L_x_229:
        /* <DEDUP_REMOVED lines=12> */
.L_x_232:
[----:B------:R-:W-:Y:S05]  /*9a30*/  BSYNC.RECONVERGENT B2 ;  /* 0x0000000000027941 */ /* 0x000fea0003800200 */
.L_x_231:
        /* <DEDUP_REMOVED lines=12> */
.L_x_235:
[----:B------:R-:W-:-:S11]  /*9b00*/  DADD R8, R44, 0.5 ;  /* 0x3fe000002c087429 */ /* 0x000fd60000000000 */
.L_x_234:
[----:B------:R-:W-:Y:S05]  /*9b10*/  BSYNC.RECONVERGENT B2 ;  /* 0x0000000000027941 */ /* 0x000fea0003800200 */
.L_x_233:
        /* <DEDUP_REMOVED lines=28> */
.L_x_237:
[----:B------:R-:W-:Y:S05]  /*9ce0*/  BSYNC.RECONVERGENT B3 ;  /* 0x0000000000037941 */ /* 0x000fea0003800200 */
.L_x_236:
        /* <DEDUP_REMOVED lines=12> */
.L_x_239:
[----:B------:R-:W-:Y:S05]  /*9db0*/  BSYNC.RECONVERGENT B2 ;  /* 0x0000000000027941 */ /* 0x000fea0003800200 */
.L_x_238:
        /* <DEDUP_REMOVED lines=12> */
.L_x_242:
[----:B------:R-:W-:-:S11]  /*9e80*/  DADD R8, R30, 0.5 ;  /* 0x3fe000001e087429 */ /* 0x000fd60000000000 */
.L_x_241:
[----:B------:R-:W-:Y:S05]  /*9e90*/  BSYNC.RECONVERGENT B2 ;  /* 0x0000000000027941 */ /* 0x000fea0003800200 */
.L_x_240:
[----:B------:R-:W-:Y:S02]  /*9ea0*/  DADD R8, R8, R8 ;  /* 0x0000000008087229 */ /* 0x000fe40000000008 */
[----:B------:R-:W-:-:S08]  /*9eb0*/  DSETP.NEU.AND P0, PT, R30, 1, PT ;  /* 0x3ff000001e00742a */ /* 0x000fd00003f0d000 */
[----:B------:R-:W-:Y:S02]  /*9ec0*/  FSEL R8, R8, RZ, P0 ;  /* 0x000000ff08087208 */ /* 0x000fe40000000000 */
[----:B------:R-:W-:-:S06]  /*9ed0*/  FSEL R9, R9, 2, P0 ;  /* 0x4000000009097808 */ /* 0x000fcc0000000000 */
[----:B------:R-:W-:Y:S02]  /*9ee0*/  DADD R28, R28, R8 ;  /* 0x000000001c1c7229 */ /* 0x000fe40000000008 */
[----:B------:R-:W-:Y:S01]  /*9ef0*/  DFMA R20, R8, R8, R20 ;  /* 0x000000080814722b */ /* 0x000fe20000000014 */
[----:B------:R-:W-:Y:S10]  /*9f00*/  @P1 BRA `(.L_x_243) ;  /* 0xfffffff000681947 */ /* 0x000ff4000383ffff */
.L_x_191:
[----:B------:R-:W-:Y:S05]  /*9f10*/  BSYNC.RECONVERGENT B0 ;  /* 0x0000000000007941 */ /* 0x000fea0003800200 */
.L_x_176:
        /* <DEDUP_REMOVED lines=21> */
[----:B------:R-:W-:Y:S01]  /*a070*/  MOV R2, R8 ;  /* 0x0000000800027202 */ /* 0x000fe20000000f00 */
[----:B------:R-:W-:-:S07]  /*a080*/  IMAD.MOV.U32 R3, RZ, RZ, R9 ;  /* 0x000000ffff037224 */ /* 0x000fce00078e0009 */
.L_x_245:
[----:B------:R-:W-:Y:S05]  /*a090*/  BSYNC.RECONVERGENT B0 ;  /* 0x0000000000007941 */ /* 0x000fea0003800200 */
.L_x_244:
        /* <DEDUP_REMOVED lines=22> */
.L_x_247:
[----:B------:R-:W-:Y:S05]  /*a200*/  BSYNC.RECONVERGENT B0 ;  /* 0x0000000000007941 */ /* 0x000fea0003800200 */
.L_x_246:
[----:B------:R-:W0:Y:S01]  /*a210*/  MUFU.RCP64H R11, UR15 ;  /* 0x0000000f000b7d08 */ /* 0x000e220008001800 */
[----:B------:R-:W-:Y:S01]  /*a220*/  IMAD.U32 R12, RZ, RZ, UR14 ;  /* 0x0000000eff0c7e24 */ /* 0x000fe2000f8e00ff */
[----:B------:R-:W-:Y:S01]  /*a230*/  MOV R13, UR15 ;  /* 0x0000000f000d7c02 */ /* 0x000fe20008000f00 */
[----:B------:R-:W-:Y:S01]  /*a240*/  IMAD.MOV.U32 R10, RZ, RZ, 0x1 ;  /* 0x00000001ff0a7424 */ /* 0x000fe200078e00ff */
[----:B------:R-:W-:Y:S01]  /*a250*/  DADD R20, -R8, R20 ;  /* 0x0000000008147229 */ /* 0x000fe20000000114 */
[----:B------:R-:W-:Y:S09]  /*a260*/  BSSY.RECONVERGENT B0, `(.L_x_248) ;  /* 0x0000018000007945 */ /* 0x000ff20003800200 */
[----:B------:R-:W-:Y:S01]  /*a270*/  FSETP.GEU.AND P1, PT, |R21|, 6.5827683646048100446e-37, PT ;  /* 0x036000001500780b */ /* 0x000fe20003f2e200 */
        /* <DEDUP_REMOVED lines=22> */
.L_x_249:
[----:B------:R-:W-:Y:S05]  /*a3e0*/  BSYNC.RECONVERGENT B0 ;  /* 0x0000000000007941 */ /* 0x000fea0003800200 */
.L_x_248:
[----:B------:R-:W0:Y:S01]  /*a3f0*/  MUFU.RCP64H R11, R19 ;  /* 0x00000013000b7308 */ /* 0x000e220000001800 */
[----:B------:R-:W-:Y:S01]  /*a400*/  IMAD.MOV.U32 R10, RZ, RZ, 0x1 ;  /* 0x00000001ff0a7424 */ /* 0x000fe200078e00ff */
[----:B------:R-:W-:Y:S01]  /*a410*/  FSETP.GEU.AND P1, PT, |R9|, 6.5827683646048100446e-37, PT ;  /* 0x036000000900780b */ /* 0x000fe20003f2e200 */
[----:B------:R-:W-:Y:S01]  /*a420*/  DADD R2, R16, -R2 ;  /* 0x0000000010027229 */ /* 0x000fe20000000802 */
[----:B------:R-:W-:Y:S07]  /*a430*/  BSSY.RECONVERGENT B0, `(.L_x_250) ;  /* 0x0000015000007945 */ /* 0x000fee0003800200 */
[----:B------:R-:W-:-:S02]  /*a440*/  DMUL R2, R2, R2 ;  /* 0x0000000202027228 */ /* 0x000fc40000000000 */
        /* <DEDUP_REMOVED lines=19> */
.L_x_251:
[----:B------:R-:W-:Y:S05]  /*a580*/  BSYNC.RECONVERGENT B0 ;  /* 0x0000000000007941 */ /* 0x000fea0003800200 */
.L_x_250:
[----:B------:R-:W-:Y:S01]  /*a590*/  DADD R12, R10, R26 ;  /* 0x000000000a0c7229 */ /* 0x000fe2000000001a */
[----:B------:R-:W-:Y:S01]  /*a5a0*/  IMAD.MOV.U32 R8, RZ, RZ, 0x1 ;  /* 0x00000001ff087424 */ /* 0x000fe200078e00ff */
[----:B------:R-:W-:Y:S01]  /*a5b0*/  FSETP.GEU.AND P1, PT, |R3|, 6.5827683646048100446e-37, PT ;  /* 0x036000000300780b */ /* 0x000fe20003f2e200 */
        /* <DEDUP_REMOVED lines=19> */
.L_x_253:
[----:B------:R-:W-:Y:S05]  /*a6f0*/  BSYNC.RECONVERGENT B0 ;  /* 0x0000000000007941 */ /* 0x000fea0003800200 */
.L_x_252:
[----:B------:R-:W0:Y:S01]  /*a700*/  LDCU.64 UR22, c[0x0][0x390] ;  /* 0x00007200ff1677ac */ /* 0x000e220008000a00 */
[----:B------:R-:W-:Y:S01]  /*a710*/  IADD3 R0, P0, PT, R5, UR17, RZ ;  /* 0x0000001105007c10 */ /* 0x000fe2000ff1e0ff */
[----:B------:R-:W-:-:S06]  /*a720*/  USHF.R.S32.HI UR7, URZ, 0x1f, UR17 ;  /* 0x0000001fff077899 */ /* 0x000fcc0008011411 */
[----:B------:R-:W-:Y:S02]  /*a730*/  LEA.HI.X.SX32 R3, R5, UR7, 0x1, P0 ;  /* 0x0000000705037c11 */ /* 0x000fe400080f0eff */
[----:B0-----:R-:W-:-:S04]  /*a740*/  LEA R2, P0, R0, UR22, 0x3 ;  /* 0x0000001600027c11 */ /* 0x001fc8000f8018ff */
[----:B------:R-:W-:-:S05]  /*a750*/  LEA.HI.X R3, R0, UR23, R3, 0x3, P0 ;  /* 0x0000001700037c11 */ /* 0x000fca00080f1c03 */
[----:B------:R0:W-:Y:S04]  /*a760*/  STG.E.64 desc[UR12][R2.64+-0x8], R8 ;  /* 0xfffff80802007986 */ /* 0x0001e8000c101b0c */
.L_x_174:
[----:B------:R-:W-:Y:S05]  /*a770*/  BSYNC.RECONVERGENT B1 ;  /* 0x0000000000017941 */ /* 0x000fea0003800200 */
.L_x_172:
[----:B------:R-:W1:Y:S02]  /*a780*/  LDCU UR7, c[0x0][0x3a0] ;  /* 0x00007400ff0777ac */ /* 0x000e640008000800 */
[----:B-1----:R-:W-:-:S06]  /*a790*/  UISETP.NE.AND UP0, UPT, UR17, UR7, UPT ;  /* 0x000000071100728c */ /* 0x002fcc000bf05270 */
[----:B------:R-:W-:-:S13]  /*a7a0*/  PLOP3.LUT P0, PT, PT, PT, UP0, 0x80, 0x8 ;  /* 0x000000000008781c */ /* 0x000fda0003f0f008 */
[----:B------:R-:W-:Y:S05]  /*a7b0*/  @!P0 EXIT ;  /* 0x000000000000894d */ /* 0x000fea0003800000 */
[----:B------:R-:W-:Y:S01]  /*a7c0*/  UIADD3 UR17, UPT, UPT, UR17, 0x1, URZ ;  /* 0x0000000111117890 */ /* 0x000fe2000fffe0ff */
[----:B------:R-:W-:Y:S11]  /*a7d0*/  BRA `(.L_x_254) ;  /* 0xffffffcc00087947 */ /* 0x000ff6000383ffff */
.L_x_167:
[----:B------:R-:W-:-:S13]  /*a7e0*/  ISETP.GE.AND P0, PT, R0, 0x1, PT ;  /* 0x000000010000780c */ /* 0x000fda0003f06270 */
[----:B------:R-:W-:Y:S05]  /*a7f0*/  @!P0 BRA `(.L_x_255) ;  /* 0x0000000800b88947 */ /* 0x000fea0003800000 */
        /* <DEDUP_REMOVED lines=36> */
.L_x_257:
[----:B------:R-:W-:Y:S05]  /*aa40*/  BSYNC.RECONVERGENT B0 ;  /* 0x0000000000007941 */ /* 0x000fea0003800200 */
.L_x_256:
[----:B------:R-:W-:Y:S01]  /*aa50*/  CS2R R10, SRZ ;  /* 0x00000000000a7805 */ /* 0x000fe2000001ff00 */
[----:B------:R-:W-:Y:S01]  /*aa60*/  IMAD.MOV.U32 R8, RZ, RZ, R18 ;  /* 0x000000ffff087224 */ /* 0x000fe200078e0012 */
[----:B------:R-:W-:Y:S02]  /*aa70*/  MOV R9, R19 ;  /* 0x0000001300097202 */ /* 0x000fe40000000f00 */
[----:B------:R-:W-:-:S07]  /*aa80*/  MOV R7, 0xaaa0 ;  /* 0x0000aaa000077802 */ /* 0x000fce0000000f00 */
[----:B------:R-:W-:Y:S05]  /*aa90*/  CALL.REL.NOINC `($__internal_0_$__cuda_sm20_div_rn_f64_full) ;  /* 0x0000001800f87944 */ /* 0x000fea0003c00000 */
[----:B------:R-:W0:Y:S01]  /*aaa0*/  MUFU.RCP64H R3, UR15 ;  /* 0x0000000f00037d08 */ /* 0x000e220008001800 */
[----:B------:R-:W-:Y:S01]  /*aab0*/  IMAD.U32 R10, RZ, RZ, UR14 ;  /* 0x0000000eff0a7e24 */ /* 0x000fe2000f8e00ff */
[----:B------:R-:W-:Y:S01]  /*aac0*/  MOV R16, UR14 ;  /* 0x0000000e00107c02 */ /* 0x000fe20008000f00 */
[----:B------:R-:W-:Y:S01]  /*aad0*/  IMAD.U32 R11, RZ, RZ, UR15 ;  /* 0x0000000fff0b7e24 */ /* 0x000fe2000f8e00ff */
[----:B------:R-:W-:Y:S01]  /*aae0*/  BSSY.RECONVERGENT B0, `(.L_x_258) ;  /* 0x000001b000007945 */ /* 0x000fe20003800200 */
[----:B------:R-:W-:Y:S02]  /*aaf0*/  IMAD.MOV.U32 R2, RZ, RZ, 0x1 ;  /* 0x00000001ff027424 */ /* 0x000fe400078e00ff */
[----:B------:R-:W-:-:S04]  /*ab00*/  IMAD.U32 R17, RZ, RZ, UR15 ;  /* 0x0000000fff117e24 */ /* 0x000fc8000f8e00ff */
[----:B0-----:R-:W-:-:S08]  /*ab10*/  DFMA R10, R2, -R10, 1 ;  /* 0x3ff00000020a742b */ /* 0x001fd0000000080a */
[----:B------:R-:W-:-:S08]  /*ab20*/  DFMA R10, R10, R10, R10 ;  /* 0x0000000a0a0a722b */ /* 0x000fd0000000000a */
[----:B------:R-:W-:Y:S01]  /*ab30*/  DFMA R12, R2, R10, R2 ;  /* 0x0000000a020c722b */ /* 0x000fe20000000002 */
[----:B------:R-:W-:Y:S02]  /*ab40*/  IMAD.MOV.U32 R2, RZ, RZ, R8 ;  /* 0x000000ffff027224 */ /* 0x000fe400078e0008 */
[----:B------:R-:W-:-:S05]  /*ab50*/  IMAD.MOV.U32 R3, RZ, RZ, R9 ;  /* 0x000000ffff037224 */ /* 0x000fca00078e0009 */
[----:B------:R-:W-:Y:S02]  /*ab60*/  DFMA R16, R12, -R16, 1 ;  /* 0x3ff000000c10742b */ /* 0x000fe40000000810 */
[----:B------:R-:W-:-:S06]  /*ab70*/  DADD R10, RZ, -R2 ;  /* 0x00000000ff0a7229 */ /* 0x000fcc0000000802 */
[----:B------:R-:W-:-:S04]  /*ab80*/  DFMA R16, R12, R16, R12 ;  /* 0x000000100c10722b */ /* 0x000fc8000000000c */
[----:B------:R-:W-:-:S04]  /*ab90*/  FSETP.GEU.AND P1, PT, |R11|, 6.5827683646048100446e-37, PT ;  /* 0x036000000b00780b */ /* 0x000fc80003f2e200 */
        /* <DEDUP_REMOVED lines=15> */
.L_x_259:
[----:B------:R-:W-:Y:S05]  /*ac90*/  BSYNC.RECONVERGENT B0 ;  /* 0x0000000000007941 */ /* 0x000fea0003800200 */
.L_x_258:
        /* <DEDUP_REMOVED lines=23> */
.L_x_261:
[----:B------:R-:W-:Y:S05]  /*ae10*/  BSYNC.RECONVERGENT B0 ;  /* 0x0000000000007941 */ /* 0x000fea0003800200 */
.L_x_260:
        /* <DEDUP_REMOVED lines=23> */
.L_x_263:
[----:B------:R-:W-:Y:S05]  /*af90*/  BSYNC.RECONVERGENT B0 ;  /* 0x0000000000007941 */ /* 0x000fea0003800200 */
.L_x_262:
        /* <DEDUP_REMOVED lines=22> */
.L_x_265:
[----:B------:R-:W-:Y:S05]  /*b100*/  BSYNC.RECONVERGENT B0 ;  /* 0x0000000000007941 */ /* 0x000fea0003800200 */
.L_x_264:
[----:B------:R-:W-:Y:S01]  /*b110*/  IADD3 R0, PT, PT, R5, -0x1, RZ ;  /* 0xffffffff05007810 */ /* 0x000fe20007ffe0ff */
[----:B------:R-:W-:-:S06]  /*b120*/  UMOV UR4, 0x1 ;  /* 0x0000000100047882 */ /* 0x000fcc0000000000 */
.L_x_270:
[----:B------:R-:W0:Y:S01]  /*b130*/  LDC R12, c[0x0][0x3a4] ;  /* 0x0000e900ff0c7b82 */ /* 0x000e220000000800 */
[----:B------:R-:W1:Y:S01]  /*b140*/  I2F.F64.U32 R4, UR4 ;  /* 0x0000000400047d12 */ /* 0x000e620008201800 */
[----:B------:R-:W-:Y:S04]  /*b150*/  BSSY.RECONVERGENT B0, `(.L_x_266) ;  /* 0x0000012000007945 */ /* 0x000fe80003800200 */
[----:B------:R-:W-:Y:S01]  /*b160*/  BSSY.RELIABLE B1, `(.L_x_267) ;  /* 0x000000c000017945 */ /* 0x000fe20003800100 */
[----:B------:R-:W-:Y:S01]  /*b170*/  IMAD.MOV.U32 R7, RZ, RZ, RZ ;  /* 0x000000ffff077224 */ /* 0x000fe200078e00ff */
[----:B------:R-:W2:Y:S06]  /*b180*/  LDC.64 R10, c[0x0][0x388] ;  /* 0x0000e200ff0a7b82 */ /* 0x000eac0000000a00 */
.L_x_269:
[----:B0-----:R-:W-:-:S04]  /*b190*/  IMAD R3, R6, R12, R7 ;  /* 0x0000000c06037224 */ /* 0x001fc800078e0207 */
[----:B--2---:R-:W-:-:S06]  /*b1a0*/  IMAD.WIDE R2, R3, 0x8, R10 ;  /* 0x0000000803027825 */ /* 0x004fcc00078e020a */
[----:B------:R-:W1:Y:S02]  /*b1b0*/  LDG.E.64 R2, desc[UR12][R2.64] ;  /* 0x0000000c02027981 */ /* 0x000e64000c1e1b00 */
[----:B-1----:R-:W-:-:S14]  /*b1c0*/  DSETP.NEU.AND P0, PT, R2, R4, PT ;  /* 0x000000040200722a */ /* 0x002fdc0003f0d000 */
[----:B------:R-:W-:Y:S05]  /*b1d0*/  @!P0 BREAK.RELIABLE B1 ;  /* 0x0000000000018942 */ /* 0x000fea0003800100 */
[----:B------:R-:W-:Y:S05]  /*b1e0*/  @!P0 BRA `(.L_x_268) ;  /* 0x0000000000208947 */ /* 0x000fea0003800000 */
[----:B------:R-:W-:-:S05]  /*b1f0*/  VIADD R7, R7, 0x1 ;  /* 0x0000000107077836 */ /* 0x000fca0000000000 */
[----:B------:R-:W-:-:S13]  /*b200*/  ISETP.NE.AND P0, PT, R7, R12, PT ;  /* 0x0000000c0700720c */ /* 0x000fda0003f05270 */
[----:B------:R-:W-:Y:S05]  /*b210*/  @P0 BRA `(.L_x_269) ;  /* 0xfffffffc00dc0947 */ /* 0x000fea000383ffff */
[----:B------:R-:W-:Y:S05]  /*b220*/  BSYNC.RELIABLE B1 ;  /* 0x0000000000017941 */ /* 0x000fea0003800100 */
.L_x_267:
[----:B------:R-:W0:Y:S01]  /*b230*/  LDC.64 R2, c[0x0][0x390] ;  /* 0x0000e400ff027b82 */ /* 0x000e220000000a00 */
[----:B------:R-:W-:-:S04]  /*b240*/  VIADD R5, R0, UR4 ;  /* 0x0000000400057c36 */ /* 0x000fc80008000000 */
[----:B0-----:R-:W-:-:S05]  /*b250*/  IMAD.WIDE R2, R5, 0x8, R2 ;  /* 0x0000000805027825 */ /* 0x001fca00078e0202 */
[----:B------:R0:W-:Y:S02]  /*b260*/  STG.E.64 desc[UR12][R2.64], R8 ;  /* 0x0000000802007986 */ /* 0x0001e4000c101b0c */
.L_x_268:
[----:B------:R-:W-:Y:S05]  /*b270*/  BSYNC.RECONVERGENT B0 ;  /* 0x0000000000007941 */ /* 0x000fea0003800200 */
.L_x_266:
[----:B------:R-:W-:Y:S05]  /*b280*/  WARPSYNC.ALL ;  /* 0x0000000000007948 */ /* 0x000fea0003800000 */
[----:B0-----:R-:W0:Y:S02]  /*b290*/  LDC R2, c[0x0][0x3a0] ;  /* 0x0000e800ff027b82 */ /* 0x001e240000000800 */
[----:B0-----:R-:W-:-:S13]  /*b2a0*/  ISETP.NE.AND P0, PT, R2, UR4, PT ;  /* 0x0000000402007c0c */ /* 0x001fda000bf05270 */
[----:B------:R-:W-:Y:S05]  /*b2b0*/  @!P0 EXIT ;  /* 0x000000000000894d */ /* 0x000fea0003800000 */
[----:B------:R-:W-:Y:S01]  /*b2c0*/  UIADD3 UR4, UPT, UPT, UR4, 0x1, URZ ;  /* 0x0000000104047890 */ /* 0x000fe2000fffe0ff */
[----:B------:R-:W-:Y:S11]  /*b2d0*/  BRA `(.L_x_270) ;  /* 0xfffffffc00947947 */ /* 0x000ff6000383ffff */
.L_x_255:
[----:B------:R-:W-:Y:S01]  /*b2e0*/  UISETP.NE.AND UP0, UPT, UR5, 0x1, UPT ;  /* 0x000000010500788c */ /* 0x000fe2000bf05270 */
[----:B------:R-:W-:-:S08]  /*b2f0*/  UMOV UR4, URZ ;  /* 0x000000ff00047c82 */ /* 0x000fd00008000000 */
[----:B------:R-:W-:Y:S05]  /*b300*/  BRA.U !UP0, `(.L_x_271) ;  /* 0x0000000908747547 */ /* 0x000fea000b800000 */
[----:B0-----:R-:W-:Y:S02]  /*b310*/  CS2R R10, SRZ ;  /* 0x00000000000a7805 */ /* 0x001fe4000001ff00 */
[----:B------:R-:W-:Y:S01]  /*b320*/  MOV R8, R20 ;  /* 0x0000001400087202 */ /* 0x000fe20000000f00 */
[----:B------:R-:W-:Y:S01]  /*b330*/  IMAD.MOV.U32 R9, RZ, RZ, R21 ;  /* 0x000000ffff097224 */ /* 0x000fe200078e0015 */
[----:B------:R-:W-:Y:S01]  /*b340*/  MOV R7, 0xb370 ;  /* 0x0000b37000077802 */ /* 0x000fe20000000f00 */
[----:B------:R-:W-:-:S12]  /*b350*/  ULOP3.LUT UR4, UR5, 0x7ffffffe, URZ, 0xc0, !UPT ;  /* 0x7ffffffe05047892 */ /* 0x000fd8000f8ec0ff */
[----:B-1----:R-:W-:Y:S05]  /*b360*/  CALL.REL.NOINC `($__internal_0_$__cuda_sm20_div_rn_f64_full) ;  /* 0x0000001000c47944 */ /* 0x002fea0003c00000 */
[----:B------:R-:W0:Y:S01]  /*b370*/  MUFU.RCP64H R3, UR25 ;  /* 0x0000001900037d08 */ /* 0x000e220008001800 */
[----:B------:R-:W-:Y:S02]  /*b380*/  HFMA2 R2, -RZ, RZ, 0, 5.9604644775390625e-08 ;  /* 0x00000001ff027431 */ /* 0x000fe400000001ff */
[----:B------:R-:W-:Y:S01]  /*b390*/  IMAD.U32 R6, RZ, RZ, UR24 ;  /* 0x00000018ff067e24 */ /* 0x000fe2000f8e00ff */
[----:B------:R-:W-:Y:S01]  /*b3a0*/  MOV R15, R9 ;  /* 0x00000009000f7202 */ /* 0x000fe20000000f00 */
[----:B------:R-:W-:Y:S01]  /*b3b0*/  IMAD.U32 R7, RZ, RZ, UR25 ;  /* 0x00000019ff077e24 */ /* 0x000fe2000f8e00ff */
[----:B------:R-:W-:Y:S01]  /*b3c0*/  BSSY.RECONVERGENT B0, `(.L_x_272) ;  /* 0x000001a000007945 */ /* 0x000fe20003800200 */
[----:B------:R-:W-:-:S06]  /*b3d0*/  IMAD.MOV.U32 R14, RZ, RZ, R8 ;  /* 0x000000ffff0e7224 */ /* 0x000fcc00078e0008 */
[----:B------:R-:W-:Y:S02]  /*b3e0*/  DADD R10, RZ, -R14 ;  /* 0x00000000ff0a7229 */ /* 0x000fe4000000080e */
[----:B0-----:R-:W-:-:S08]  /*b3f0*/  DFMA R6, R2, -R6, 1 ;  /* 0x3ff000000206742b */ /* 0x001fd00000000806 */
[----:B------:R-:W-:Y:S01]  /*b400*/  FSETP.GEU.AND P1, PT, |R11|, 6.5827683646048100446e-37, PT ;  /* 0x036000000b00780b */ /* 0x000fe20003f2e200 */
        /* <DEDUP_REMOVED lines=17> */
[----:B------:R-:W-:-:S07]  /*b520*/  IMAD.MOV.U32 R9, RZ, RZ, R3 ;  /* 0x000000ffff097224 */ /* 0x000fce00078e0003 */
[----:B------:R-:W-:Y:S05]  /*b530*/  CALL.REL.NOINC `($__internal_0_$__cuda_sm20_div_rn_f64_full) ;  /* 0x0000001000507944 */ /* 0x000fea0003c00000 */
[----:B------:R-:W-:Y:S02]  /*b540*/  IMAD.MOV.U32 R24, RZ, RZ, R8 ;  /* 0x000000ffff187224 */ /* 0x000fe400078e0008 */
[----:B------:R-:W-:-:S07]  /*b550*/  IMAD.MOV.U32 R25, RZ, RZ, R9 ;  /* 0x000000ffff197224 */ /* 0x000fce00078e0009 */
.L_x_273:
[----:B------:R-:W-:Y:S05]  /*b560*/  BSYNC.RECONVERGENT B0 ;  /* 0x0000000000007941 */ /* 0x000fea0003800200 */
.L_x_272:
[----:B------:R-:W-:Y:S02]  /*b570*/  CS2R R10, SRZ ;  /* 0x00000000000a7805 */ /* 0x000fe4000001ff00 */
[----:B------:R-:W-:Y:S01]  /*b580*/  MOV R8, R18 ;  /* 0x0000001200087202 */ /* 0x000fe20000000f00 */
[----:B------:R-:W-:Y:S01]  /*b590*/  IMAD.MOV.U32 R9, RZ, RZ, R19 ;  /* 0x000000ffff097224 */ /* 0x000fe200078e0013 */
[----:B------:R-:W-:-:S07]  /*b5a0*/  MOV R7, 0xb5c0 ;  /* 0x0000b5c000077802 */ /* 0x000fce0000000f00 */
[----:B------:R-:W-:Y:S05]  /*b5b0*/  CALL.REL.NOINC `($__internal_0_$__cuda_sm20_div_rn_f64_full) ;  /* 0x0000001000307944 */ /* 0x000fea0003c00000 */
[----:B------:R-:W0:Y:S01]  /*b5c0*/  MUFU.RCP64H R3, UR15 ;  /* 0x0000000f00037d08 */ /* 0x000e220008001800 */
[----:B------:R-:W-:Y:S02]  /*b5d0*/  HFMA2 R2, -RZ, RZ, 0, 5.9604644775390625e-08 ;  /* 0x00000001ff027431 */ /* 0x000fe400000001ff */
[----:B------:R-:W-:Y:S01]  /*b5e0*/  IMAD.U32 R6, RZ, RZ, UR14 ;  /* 0x0000000eff067e24 */ /* 0x000fe2000f8e00ff */
[----:B------:R-:W-:Y:S01]  /*b5f0*/  BSSY.RECONVERGENT B0, `(.L_x_274) ;  /* 0x000001c000007945 */ /* 0x000fe20003800200 */
[----:B------:R-:W-:Y:S02]  /*b600*/  IMAD.U32 R7, RZ, RZ, UR15 ;  /* 0x0000000fff077e24 */ /* 0x000fe4000f8e00ff */
[----:B------:R-:W-:Y:S02]  /*b610*/  IMAD.U32 R12, RZ, RZ, UR14 ;  /* 0x0000000eff0c7e24 */ /* 0x000fe4000f8e00ff */
[----:B------:R-:W-:Y:S02]  /*b620*/  IMAD.U32 R13, RZ, RZ, UR15 ;  /* 0x0000000fff0d7e24 */ /* 0x000fe4000f8e00ff */
[----:B0-----:R-:W-:-:S08]  /*b630*/  DFMA R6, R2, -R6, 1 ;  /* 0x3ff000000206742b */ /* 0x001fd00000000806 */
[----:B------:R-:W-:-:S08]  /*b640*/  DFMA R6, R6, R6, R6 ;  /* 0x000000060606722b */ /* 0x000fd00000000006 */
[----:B------:R-:W-:Y:S01]  /*b650*/  DFMA R6, R2, R6, R2 ;  /* 0x000000060206722b */ /* 0x000fe20000000002 */
[----:B------:R-:W-:Y:S01]  /*b660*/  IMAD.MOV.U32 R2, RZ, RZ, R8 ;  /* 0x000000ffff027224 */ /* 0x000fe200078e0008 */
[----:B------:R-:W-:-:S06]  /*b670*/  MOV R3, R9 ;  /* 0x0000000900037202 */ /* 0x000fcc0000000f00 */
        /* <DEDUP_REMOVED lines=10> */
[----:B------:R-:W-:Y:S01]  /*b720*/  MOV R7, UR15 ;  /* 0x0000000f00077c02 */ /* 0x000fe20008000f00 */
[----:B------:R-:W-:Y:S02]  /*b730*/  IMAD.U32 R9, RZ, RZ, UR15 ;  /* 0x0000000fff097e24 */ /* 0x000fe4000f8e00ff */
[----:B------:R-:W-:Y:S02]  /*b740*/  IMAD.U32 R8, RZ, RZ, UR14 ;  /* 0x0000000eff087e24 */ /* 0x000fe4000f8e00ff */
[----:B------:R-:W-:Y:S01]  /*b750*/  IMAD.MOV.U32 R9, RZ, RZ, R7 ;  /* 0x000000ffff097224 */ /* 0x000fe200078e0007 */
[----:B------:R-:W-:Y:S01]  /*b760*/  MOV R7, 0xb790 ;  /* 0x0000b79000077802 */ /* 0x000fe20000000f00 */
[----:B------:R-:W-:-:S07]  /*b770*/  IMAD.U32 R6, RZ, RZ, UR14 ;  /* 0x0000000eff067e24 */ /* 0x000fce000f8e00ff */
[----:B------:R-:W-:Y:S05]  /*b780*/  CALL.REL.NOINC `($__internal_0_$__cuda_sm20_div_rn_f64_full) ;  /* 0x0000000c00bc7944 */ /* 0x000fea0003c00000 */
[----:B------:R-:W-:Y:S02]  /*b790*/  IMAD.MOV.U32 R22, RZ, RZ, R8 ;  /* 0x000000ffff167224 */ /* 0x000fe400078e0008 */
[----:B------:R-:W-:-:S07]  /*b7a0*/  IMAD.MOV.U32 R23, RZ, RZ, R9 ;  /* 0x000000ffff177224 */ /* 0x000fce00078e0009 */
.L_x_275:
[----:B------:R-:W-:Y:S05]  /*b7b0*/  BSYNC.RECONVERGENT B0 ;  /* 0x0000000000007941 */ /* 0x000fea0003800200 */
.L_x_274:
        /* <DEDUP_REMOVED lines=23> */
.L_x_277:
[----:B------:R-:W-:Y:S05]  /*b930*/  BSYNC.RECONVERGENT B0 ;  /* 0x0000000000007941 */ /* 0x000fea0003800200 */
.L_x_276:
        /* <DEDUP_REMOVED lines=23> */
.L_x_279:
[----:B------:R-:W-:Y:S05]  /*bab0*/  BSYNC.RECONVERGENT B0 ;  /* 0x0000000000007941 */ /* 0x000fea0003800200 */
.L_x_278:
[----:B------:R-:W-:Y:S01]  /*bac0*/  DADD R16, R8, R16 ;  /* 0x0000000008107229 */ /* 0x000fe20000000010 */
[----:B------:R-:W-:Y:S01]  /*bad0*/  MOV R6, 0x1 ;  /* 0x0000000100067802 */ /* 0x000fe20000000f00 */
[----:B------:R-:W-:Y:S01]  /*bae0*/  BSSY.RECONVERGENT B0, `(.L_x_280) ;  /* 0x0000014000007945 */ /* 0x000fe20003800200 */
[----:B------:R-:W-:-:S03]  /*baf0*/  FSETP.GEU.AND P1, PT, |R3|, 6.5827683646048100446e-37, PT ;  /* 0x036000000300780b */ /* 0x000fc60003f2e200 */
        /* <DEDUP_REMOVED lines=18> */
.L_x_281:
[----:B------:R-:W-:Y:S05]  /*bc20*/  BSYNC.RECONVERGENT B0 ;  /* 0x0000000000007941 */ /* 0x000fea0003800200 */
.L_x_280:
[----:B------:R-:W0:Y:S01]  /*bc30*/  LDC.64 R6, c[0x0][0x390] ;  /* 0x0000e400ff067b82 */ /* 0x000e220000000a00 */
[----:B------:R-:W-:Y:S01]  /*bc40*/  VIADD R0, R5, 0xffffffff ;  /* 0xffffffff05007836 */ /* 0x000fe20000000000 */
[----:B------:R-:W-:-:S06]  /*bc50*/  UMOV UR5, 0x1 ;  /* 0x0000000100057882 */ /* 0x000fcc0000000000 */
.L_x_282:
[----:B--2---:R-:W-:Y:S01]  /*bc60*/  VIADD R3, R0, UR5 ;  /* 0x0000000500037c36 */ /* 0x004fe20008000000 */
[----:B------:R-:W-:Y:S02]  /*bc70*/  UIADD3 UR6, UPT, UPT, UR5, 0x1, URZ ;  /* 0x0000000105067890 */ /* 0x000fe4000fffe0ff */
[----:B------:R-:W-:Y:S01]  /*bc80*/  UIADD3 UR5, UPT, UPT, UR5, 0x2, URZ ;  /* 0x0000000205057890 */ /* 0x000fe2000fffe0ff */
[----:B0-----:R-:W-:Y:S01]  /*bc90*/  IMAD.WIDE R2, R3, 0x8, R6 ;  /* 0x0000000803027825 */ /* 0x001fe200078e0206 */
[----:B------:R-:W-:-:S04]  /*bca0*/  UISETP.NE.AND UP0, UPT, UR6, UR4, UPT ;  /* 0x000000040600728c */ /* 0x000fc8000bf05270 */
[----:B------:R2:W-:Y:S04]  /*bcb0*/  STG.E.64 desc[UR12][R2.64], R8 ;  /* 0x0000000802007986 */ /* 0x0005e8000c101b0c */
[----:B------:R2:W-:Y:S01]  /*bcc0*/  STG.E.64 desc[UR12][R2.64+0x8], R8 ;  /* 0x0000080802007986 */ /* 0x0005e2000c101b0c */
[----:B------:R-:W-:Y:S05]  /*bcd0*/  BRA.U UP0, `(.L_x_282) ;  /* 0xfffffffd00e07547 */ /* 0x000fea000b83ffff */
.L_x_271:
[----:B------:R-:W3:Y:S02]  /*bce0*/  LDC R0, c[0x0][0x3a0] ;  /* 0x0000e800ff007b82 */ /* 0x000ee40000000800 */
[----:B---3--:R-:W-:-:S04]  /*bcf0*/  LOP3.LUT R0, R0, 0x1, RZ, 0xc0, !PT ;  /* 0x0000000100007812 */ /* 0x008fc800078ec0ff */
[----:B------:R-:W-:-:S13]  /*bd00*/  ISETP.NE.U32.AND P0, PT, R0, 0x1, PT ;  /* 0x000000010000780c */ /* 0x000fda0003f05070 */
[----:B------:R-:W-:Y:S05]  /*bd10*/  @P0 EXIT ;  /* 0x000000000000094d */ /* 0x000fea0003800000 */
[----:B0-----:R-:W-:Y:S01]  /*bd20*/  CS2R R10, SRZ ;  /* 0x00000000000a7805 */ /* 0x001fe2000001ff00 */
[----:B--2---:R-:W-:Y:S01]  /*bd30*/  IMAD.MOV.U32 R8, RZ, RZ, R20 ;  /* 0x000000ffff087224 */ /* 0x004fe200078e0014 */
[----:B------:R-:W-:Y:S02]  /*bd40*/  MOV R9, R21 ;  /* 0x0000001500097202 */ /* 0x000fe40000000f00 */
[----:B------:R-:W-:-:S07]  /*bd50*/  MOV R7, 0xbd70 ;  /* 0x0000bd7000077802 */ /* 0x000fce0000000f00 */
[----:B-1----:R-:W-:Y:S05]  /*bd60*/  CALL.REL.NOINC `($__internal_0_$__cuda_sm20_div_rn_f64_full) ;  /* 0x0000000800447944 */ /* 0x002fea0003c00000 */
[----:B------:R-:W0:Y:S01]  /*bd70*/  MUFU.RCP64H R3, UR25 ;  /* 0x0000001900037d08 */ /* 0x000e220008001800 */
[----:B------:R-:W-:Y:S01]  /*bd80*/  IMAD.U32 R6, RZ, RZ, UR24 ;  /* 0x00000018ff067e24 */ /* 0x000fe2000f8e00ff */
[----:B------:R-:W-:Y:S01]  /*bd90*/  BSSY.RECONVERGENT B0, `(.L_x_283) ;  /* 0x000001d000007945 */ /* 0x000fe20003800200 */
[----:B------:R-:W-:Y:S02]  /*bda0*/  IMAD.U32 R7, RZ, RZ, UR25 ;  /* 0x00000019ff077e24 */ /* 0x000fe4000f8e00ff */
[----:B------:R-:W-:Y:S02]  /*bdb0*/  IMAD.MOV.U32 R2, RZ, RZ, 0x1 ;  /* 0x00000001ff027424 */ /* 0x000fe400078e00ff */
[----:B------:R-:W-:Y:S02]  /*bdc0*/  IMAD.MOV.U32 R14, RZ, RZ, R8 ;  /* 0x000000ffff0e7224 */ /* 0x000fe400078e0008 */
[----:B------:R-:W-:-:S06]  /*bdd0*/  IMAD.MOV.U32 R15, RZ, RZ, R9 ;  /* 0x000000ffff0f7224 */ /* 0x000fcc00078e0009 */
[----:B------:R-:W-:Y:S02]  /*bde0*/  DADD R10, RZ, -R14 ;  /* 0x00000000ff0a7229 */ /* 0x000fe4000000080e */
[----:B0-----:R-:W-:-:S08]  /*bdf0*/  DFMA R6, R2, -R6, 1 ;  /* 0x3ff000000206742b */ /* 0x001fd00000000806 */
[----:B------:R-:W-:Y:S01]  /*be00*/  DFMA R6, R6, R6, R6 ;  /* 0x000000060606722b */ /* 0x000fe20000000006 */
[----:B------:R-:W-:-:S07]  /*be10*/  FSETP.GEU.AND P1, PT, |R11|, 6.5827683646048100446e-37, PT ;  /* 0x036000000b00780b */ /* 0x000fce0003f2e200 */
[----:B------:R-:W-:Y:S01]  /*be20*/  DFMA R6, R2, R6, R2 ;  /* 0x000000060206722b */ /* 0x000fe20000000002 */
[----:B------:R-:W-:Y:S01]  /*be30*/  MOV R2, UR24 ;  /* 0x0000001800027c02 */ /* 0x000fe20008000f00 */
        /* <DEDUP_REMOVED lines=18> */
.L_x_284:
[----:B------:R-:W-:Y:S05]  /*bf60*/  BSYNC.RECONVERGENT B0 ;  /* 0x0000000000007941 */ /* 0x000fea0003800200 */
.L_x_283:
        /* <DEDUP_REMOVED lines=29> */
[----:B------:R-:W-:Y:S02]  /*c140*/  IMAD.U32 R9, RZ, RZ, UR15 ;  /* 0x0000000fff097e24 */ /* 0x000fe4000f8e00ff */
[----:B------:R-:W-:Y:S01]  /*c150*/  IMAD.U32 R6, RZ, RZ, UR14 ;  /* 0x0000000eff067e24 */ /* 0x000fe2000f8e00ff */
[----:B------:R-:W-:Y:S02]  /*c160*/  MOV R9, R7 ;  /* 0x0000000700097202 */ /* 0x000fe40000000f00 */
[----:B------:R-:W-:-:S07]  /*c170*/  MOV R7, 0xc190 ;  /* 0x0000c19000077802 */ /* 0x000fce0000000f00 */
[----:B------:R-:W-:Y:S05]  /*c180*/  CALL.REL.NOINC `($__internal_0_$__cuda_sm20_div_rn_f64_full) ;  /* 0x00000004003c7944 */ /* 0x000fea0003c00000 */
[----:B------:R-:W-:Y:S02]  /*c190*/  IMAD.MOV.U32 R22, RZ, RZ, R8 ;  /* 0x000000ffff167224 */ /* 0x000fe400078e0008 */
[----:B------:R-:W-:-:S07]  /*c1a0*/  IMAD.MOV.U32 R23, RZ, RZ, R9 ;  /* 0x000000ffff177224 */ /* 0x000fce00078e0009 */
.L_x_286:
[----:B------:R-:W-:Y:S05]  /*c1b0*/  BSYNC.RECONVERGENT B0 ;  /* 0x0000000000007941 */ /* 0x000fea0003800200 */
.L_x_285:
        /* <DEDUP_REMOVED lines=23> */
.L_x_288:
[----:B------:R-:W-:Y:S05]  /*c330*/  BSYNC.RECONVERGENT B0 ;  /* 0x0000000000007941 */ /* 0x000fea0003800200 */
.L_x_287:
        /* <DEDUP_REMOVED lines=23> */
.L_x_290:
[----:B------:R-:W-:Y:S05]  /*c4b0*/  BSYNC.RECONVERGENT B0 ;  /* 0x0000000000007941 */ /* 0x000fea0003800200 */
.L_x_289:
        /* <DEDUP_REMOVED lines=22> */
.L_x_292:
[----:B------:R-:W-:Y:S05]  /*c620*/  BSYNC.RECONVERGENT B0 ;  /* 0x0000000000007941 */ /* 0x000fea0003800200 */
.L_x_291:
[----:B------:R-:W0:Y:S01]  /*c630*/  LDC.64 R2, c[0x0][0x390] ;  /* 0x0000e400ff027b82 */ /* 0x000e220000000a00 */
[----:B------:R-:W-:-:S05]  /*c640*/  IADD3 R5, PT, PT, R5, UR4, RZ ;  /* 0x0000000405057c10 */ /* 0x000fca000fffe0ff */
[----:B0-----:R-:W-:-:S05]  /*c650*/  IMAD.WIDE R2, R5, 0x8, R2 ;  /* 0x0000000805027825 */ /* 0x001fca00078e0202 */
[----:B------:R-:W-:Y:S01]  /*c660*/  STG.E.64 desc[UR12][R2.64], R8 ;  /* 0x0000000802007986 */ /* 0x000fe2000c101b0c */
[----:B------:R-:W-:Y:S05]  /*c670*/  EXIT ;  /* 0x000000000000794d */ /* 0x000fea0003800000 */
        .weak           $__internal_0_$__cuda_sm20_div_rn_f64_full
        .type           $__internal_0_$__cuda_sm20_div_rn_f64_full,@function
        .size           $__internal_0_$__cuda_sm20_div_rn_f64_full,($_Z13normalizationPKdS0_Pdiiiii$__internal_accurate_pow - $__internal_0_$__cuda_sm20_div_rn_f64_full)
$__internal_0_$__cuda_sm20_div_rn_f64_full:
[C---:B------:R-:W-:Y:S01]  /*c680*/  FSETP.GEU.AND P0, PT, |R9|.reuse, 1.469367938527859385e-39, PT ;  /* 0x001000000900780b */ /* 0x040fe20003f0e200 */
[--C-:B------:R-:W-:Y:S01]  /*c690*/  IMAD.MOV.U32 R32, RZ, RZ, R8.reuse ;  /* 0x000000ffff207224 */ /* 0x100fe200078e0008 */
[C---:B------:R-:W-:Y:S01]  /*c6a0*/  LOP3.LUT R12, R9.reuse, 0x800fffff, RZ, 0xc0, !PT ;  /* 0x800fffff090c7812 */ /* 0x040fe200078ec0ff */
[----:B------:R-:W-:Y:S01]  /*c6b0*/  IMAD.MOV.U32 R33, RZ, RZ, R9 ;  /* 0x000000ffff217224 */ /* 0x000fe200078e0009 */
[----:B------:R-:W-:Y:S01]  /*c6c0*/  MOV R38, R10 ;  /* 0x0000000a00267202 */ /* 0x000fe20000000f00 */
[----:B------:R-:W-:Y:S01]  /*c6d0*/  IMAD.MOV.U32 R34, RZ, RZ, R8 ;  /* 0x000000ffff227224 */ /* 0x000fe200078e0008 */
[----:B------:R-:W-:Y:S01]  /*c6e0*/  LOP3.LUT R35, R12, 0x3ff00000, RZ, 0xfc, !PT ;  /* 0x3ff000000c237812 */ /* 0x000fe200078efcff */
[----:B------:R-:W-:Y:S01]  /*c6f0*/  IMAD.MOV.U32 R39, RZ, RZ, R11 ;  /* 0x000000ffff277224 */ /* 0x000fe200078e000b */
[----:B------:R-:W-:Y:S01]  /*c700*/  LOP3.LUT R10, R9, 0x7ff00000, RZ, 0xc0, !PT ;  /* 0x7ff00000090a7812 */ /* 0x000fe200078ec0ff */
[----:B------:R-:W-:Y:S01]  /*c710*/  IMAD.MOV.U32 R36, RZ, RZ, 0x1 ;  /* 0x00000001ff247424 */ /* 0x000fe200078e00ff */
[----:B------:R-:W-:Y:S01]  /*c720*/  MOV R40, R38 ;  /* 0x0000002600287202 */ /* 0x000fe20000000f00 */
[----:B------:R-:W-:Y:S01]  /*c730*/  IMAD.MOV.U32 R9, RZ, RZ, 0x1ca00000 ;  /* 0x1ca00000ff097424 */ /* 0x000fe200078e00ff */
[C---:B------:R-:W-:Y:S01]  /*c740*/  FSETP.GEU.AND P3, PT, |R39|.reuse, 1.469367938527859385e-39, PT ;  /* 0x001000002700780b */ /* 0x040fe20003f6e200 */
[----:B------:R-:W-:Y:S01]  /*c750*/  @!P0 DMUL R34, R32, 8.98846567431157953865e+307 ;  /* 0x7fe0000020228828 */ /* 0x000fe20000000000 */
[----:B------:R-:W-:Y:S01]  /*c760*/  LOP3.LUT R8, R39, 0x7ff00000, RZ, 0xc0, !PT ;  /* 0x7ff0000027087812 */ /* 0x000fe200078ec0ff */
[----:B------:R-:W-:Y:S03]  /*c770*/  BSSY.RECONVERGENT B2, `(.L_x_293) ;  /* 0x0000051000027945 */ /* 0x000fe60003800200 */
[----:B------:R-:W-:Y:S01]  /*c780*/  ISETP.GE.U32.AND P5, PT, R8, R10, PT ;  /* 0x0000000a0800720c */ /* 0x000fe20003fa6070 */
[----:B------:R-:W0:Y:S04]  /*c790*/  MUFU.RCP64H R37, R35 ;  /* 0x0000002300257308 */ /* 0x000e280000001800 */
[----:B------:R-:W-:-:S02]  /*c7a0*/  @!P0 LOP3.LUT R10, R35, 0x7ff00000, RZ, 0xc0, !PT ;  /* 0x7ff00000230a8812 */ /* 0x000fc400078ec0ff */
[----:B------:R-:W-:-:S04]  /*c7b0*/  @!P3 LOP3.LUT R11, R33, 0x7ff00000, RZ, 0xc0, !PT ;  /* 0x7ff00000210bb812 */ /* 0x000fc800078ec0ff */
[----:B------:R-:W-:Y:S02]  /*c7c0*/  @!P3 ISETP.GE.U32.AND P4, PT, R8, R11, PT ;  /* 0x0000000b0800b20c */ /* 0x000fe40003f86070 */
[----:B------:R-:W-:-:S04]  /*c7d0*/  SEL R11, R9, 0x63400000, !P5 ;  /* 0x63400000090b7807 */ /* 0x000fc80006800000 */
[----:B------:R-:W-:Y:S01]  /*c7e0*/  LOP3.LUT R41, R11, 0x800fffff, R39, 0xf8, !PT ;  /* 0x800fffff0b297812 */ /* 0x000fe200078ef827 */
[----:B0-----:R-:W-:Y:S01]  /*c7f0*/  DFMA R12, R36, -R34, 1 ;  /* 0x3ff00000240c742b */ /* 0x001fe20000000822 */
[----:B------:R-:W-:-:S07]  /*c800*/  IMAD.MOV.U32 R11, RZ, RZ, R8 ;  /* 0x000000ffff0b7224 */ /* 0x000fce00078e0008 */
[----:B------:R-:W-:-:S08]  /*c810*/  DFMA R12, R12, R12, R12 ;  /* 0x0000000c0c0c722b */ /* 0x000fd0000000000c */
[----:B------:R-:W-:Y:S01]  /*c820*/  DFMA R36, R36, R12, R36 ;  /* 0x0000000c2424722b */ /* 0x000fe20000000024 */
[----:B------:R-:W-:-:S04]  /*c830*/  @!P3 SEL R12, R9, 0x63400000, !P4 ;  /* 0x63400000090cb807 */ /* 0x000fc80006000000 */
[----:B------:R-:W-:-:S03]  /*c840*/  @!P3 LOP3.LUT R12, R12, 0x80000000, R39, 0xf8, !PT ;  /* 0x800000000c0cb812 */ /* 0x000fc600078ef827 */
[----:B------:R-:W-:Y:S01]  /*c850*/  DFMA R42, R36, -R34, 1 ;  /* 0x3ff00000242a742b */ /* 0x000fe20000000822 */
[----:B------:R-:W-:Y:S01]  /*c860*/  @!P3 LOP3.LUT R13, R12, 0x100000, RZ, 0xfc, !PT ;  /* 0x001000000c0db812 */ /* 0x000fe200078efcff */
[----:B------:R-:W-:-:S06]  /*c870*/  @!P3 IMAD.MOV.U32 R12, RZ, RZ, RZ ;  /* 0x000000ffff0cb224 */ /* 0x000fcc00078e00ff */
[----:B------:R-:W-:Y:S02]  /*c880*/  DFMA R42, R36, R42, R36 ;  /* 0x0000002a242a722b */ /* 0x000fe40000000024 */
[----:B------:R-:W-:-:S08]  /*c890*/  @!P3 DFMA R40, R40, 2, -R12 ;  /* 0x400000002828b82b */ /* 0x000fd0000000080c */
[----:B------:R-:W-:Y:S02]  /*c8a0*/  DMUL R12, R42, R40 ;  /* 0x000000282a0c7228 */ /* 0x000fe40000000000 */
[----:B------:R-:W-:-:S06]  /*c8b0*/  @!P3 LOP3.LUT R11, R41, 0x7ff00000, RZ, 0xc0, !PT ;  /* 0x7ff00000290bb812 */ /* 0x000fcc00078ec0ff */
[----:B------:R-:W-:-:S08]  /*c8c0*/  DFMA R36, R12, -R34, R40 ;  /* 0x800000220c24722b */ /* 0x000fd00000000028 */
[----:B------:R-:W-:Y:S01]  /*c8d0*/  DFMA R36, R42, R36, R12 ;  /* 0x000000242a24722b */ /* 0x000fe2000000000c */
[----:B------:R-:W-:-:S05]  /*c8e0*/  VIADD R12, R11, 0xffffffff ;  /* 0xffffffff0b0c7836 */ /* 0x000fca0000000000 */
[----:B------:R-:W-:Y:S02]  /*c8f0*/  ISETP.GT.U32.AND P0, PT, R12, 0x7feffffe, PT ;  /* 0x7feffffe0c00780c */ /* 0x000fe40003f04070 */
[----:B------:R-:W-:-:S04]  /*c900*/  IADD3 R12, PT, PT, R10, -0x1, RZ ;  /* 0xffffffff0a0c7810 */ /* 0x000fc80007ffe0ff */
[----:B------:R-:W-:-:S13]  /*c910*/  ISETP.GT.U32.OR P0, PT, R12, 0x7feffffe, P0 ;  /* 0x7feffffe0c00780c */ /* 0x000fda0000704470 */
[----:B------:R-:W-:Y:S05]  /*c920*/  @P0 BRA `(.L_x_294) ;  /* 0x0000000000740947 */ /* 0x000fea0003800000 */
[----:B------:R-:W-:-:S04]  /*c930*/  LOP3.LUT R10, R33, 0x7ff00000, RZ, 0xc0, !PT ;  /* 0x7ff00000210a7812 */ /* 0x000fc800078ec0ff */
[CC--:B------:R-:W-:Y:S02]  /*c940*/  VIADDMNMX R11, R8.reuse, -R10.reuse, 0xb9600000, !PT ;  /* 0xb9600000080b7446 */ /* 0x0c0fe4000780090a */
[----:B------:R-:W-:Y:S01]  /*c950*/  ISETP.GE.U32.AND P0, PT, R8, R10, PT ;  /* 0x0000000a0800720c */ /* 0x000fe20003f06070 */
[----:B------:R-:W-:Y:S01]  /*c960*/  IMAD.MOV.U32 R10, RZ, RZ, RZ ;  /* 0x000000ffff0a7224 */ /* 0x000fe200078e00ff */
[----:B------:R-:W-:Y:S02]  /*c970*/  VIMNMX R11, PT, PT, R11, 0x46a00000, PT ;  /* 0x46a000000b0b7848 */ /* 0x000fe40003fe0100 */
[----:B------:R-:W-:-:S05]  /*c980*/  SEL R9, R9, 0x63400000, !P0 ;  /* 0x6340000009097807 */ /* 0x000fca0004000000 */
[----:B------:R-:W-:-:S04]  /*c990*/  IMAD.IADD R9, R11, 0x1, -R9 ;  /* 0x000000010b097824 */ /* 0x000fc800078e0a09 */
[----:B------:R-:W-:-:S06]  /*c9a0*/  VIADD R11, R9, 0x7fe00000 ;  /* 0x7fe00000090b7836 */ /* 0x000fcc0000000000 */
[----:B------:R-:W-:-:S10]  /*c9b0*/  DMUL R12, R36, R10 ;  /* 0x0000000a240c7228 */ /* 0x000fd40000000000 */
[----:B------:R-:W-:-:S13]  /*c9c0*/  FSETP.GTU.AND P0, PT, |R13|, 1.469367938527859385e-39, PT ;  /* 0x001000000d00780b */ /* 0x000fda0003f0c200 */
[----:B------:R-:W-:Y:S05]  /*c9d0*/  @P0 BRA `(.L_x_295) ;  /* 0x0000000000a80947 */ /* 0x000fea0003800000 */
[----:B------:R-:W-:Y:S01]  /*c9e0*/  DFMA R34, R36, -R34, R40 ;  /* 0x800000222422722b */ /* 0x000fe20000000028 */
[----:B------:R-:W-:-:S09]  /*c9f0*/  MOV R32, RZ ;  /* 0x000000ff00207202 */ /* 0x000fd20000000f00 */
[C---:B------:R-:W-:Y:S02]  /*ca00*/  FSETP.NEU.AND P0, PT, R35.reuse, RZ, PT ;  /* 0x000000ff2300720b */ /* 0x040fe40003f0d000 */
[----:B------:R-:W-:-:S04]  /*ca10*/  LOP3.LUT R8, R35, 0x80000000, R33, 0x48, !PT ;  /* 0x8000000023087812 */ /* 0x000fc800078e4821 */
[----:B------:R-:W-:-:S07]  /*ca20*/  LOP3.LUT R33, R8, R11, RZ, 0xfc, !PT ;  /* 0x0000000b08217212 */ /* 0x000fce00078efcff */
[----:B------:R-:W-:Y:S05]  /*ca30*/  @!P0 BRA `(.L_x_295) ;  /* 0x0000000000908947 */ /* 0x000fea0003800000 */
[----:B------:R-:W-:Y:S01]  /*ca40*/  IMAD.MOV R11, RZ, RZ, -R9 ;  /* 0x000000ffff0b7224 */ /* 0x000fe200078e0a09 */
[----:B------:R-:W-:Y:S01]  /*ca50*/  IADD3 R9, PT, PT, -R9, -0x43300000, RZ ;  /* 0xbcd0000009097810 */ /* 0x000fe20007ffe1ff */
[----:B------:R-:W-:-:S06]  /*ca60*/  IMAD.MOV.U32 R10, RZ, RZ, RZ ;  /* 0x000000ffff0a7224 */ /* 0x000fcc00078e00ff */
[----:B------:R-:W-:Y:S02]  /*ca70*/  DFMA R10, R12, -R10, R36 ;  /* 0x8000000a0c0a722b */ /* 0x000fe40000000024 */
[----:B------:R-:W-:-:S08]  /*ca80*/  DMUL.RP R36, R36, R32 ;  /* 0x0000002024247228 */ /* 0x000fd00000008000 */
[----:B------:R-:W-:Y:S02]  /*ca90*/  FSETP.NEU.AND P0, PT, |R11|, R9, PT ;  /* 0x000000090b00720b */ /* 0x000fe40003f0d200 */
[----:B------:R-:W-:Y:S02]  /*caa0*/  LOP3.LUT R9, R37, R8, RZ, 0x3c, !PT ;  /* 0x0000000825097212 */ /* 0x000fe400078e3cff */
[----:B------:R-:W-:Y:S02]  /*cab0*/  FSEL R8, R36, R12, !P0 ;  /* 0x0000000c24087208 */ /* 0x000fe40004000000 */
[----:B------:R-:W-:-:S03]  /*cac0*/  FSEL R9, R9, R13, !P0 ;  /* 0x0000000d09097208 */ /* 0x000fc60004000000 */
[----:B------:R-:W-:Y:S01]  /*cad0*/  IMAD.MOV.U32 R12, RZ, RZ, R8 ;  /* 0x000000ffff0c7224 */ /* 0x000fe200078e0008 */
[----:B------:R-:W-:Y:S01]  /*cae0*/  MOV R13, R9 ;  /* 0x00000009000d7202 */ /* 0x000fe20000000f00 */
[----:B------:R-:W-:Y:S06]  /*caf0*/  BRA `(.L_x_295) ;  /* 0x0000000000607947 */ /* 0x000fec0003800000 */
.L_x_294:
[----:B------:R-:W-:-:S14]  /*cb00*/  DSETP.NAN.AND P0, PT, R38, R38, PT ;  /* 0x000000262600722a */ /* 0x000fdc0003f08000 */
[----:B------:R-:W-:Y:S05]  /*cb10*/  @P0 BRA `(.L_x_296) ;  /* 0x00000000004c0947 */ /* 0x000fea0003800000 */
[----:B------:R-:W-:-:S14]  /*cb20*/  DSETP.NAN.AND P0, PT, R32, R32, PT ;  /* 0x000000202000722a */ /* 0x000fdc0003f08000 */
[----:B------:R-:W-:Y:S05]  /*cb30*/  @P0 BRA `(.L_x_297) ;  /* 0x0000000000340947 */ /* 0x000fea0003800000 */
[----:B------:R-:W-:Y:S01]  /*cb40*/  ISETP.NE.AND P0, PT, R11, R10, PT ;  /* 0x0000000a0b00720c */ /* 0x000fe20003f05270 */
[----:B------:R-:W-:Y:S02]  /*cb50*/  IMAD.MOV.U32 R12, RZ, RZ, 0x0 ;  /* 0x00000000ff0c7424 */ /* 0x000fe400078e00ff */
[----:B------:R-:W-:-:S10]  /*cb60*/  IMAD.MOV.U32 R13, RZ, RZ, -0x80000 ;  /* 0xfff80000ff0d7424 */ /* 0x000fd400078e00ff */
[----:B------:R-:W-:Y:S05]  /*cb70*/  @!P0 BRA `(.L_x_295) ;  /* 0x0000000000408947 */ /* 0x000fea0003800000 */
[----:B------:R-:W-:Y:S02]  /*cb80*/  ISETP.NE.AND P0, PT, R11, 0x7ff00000, PT ;  /* 0x7ff000000b00780c */ /* 0x000fe40003f05270 */
[----:B------:R-:W-:Y:S02]  /*cb90*/  LOP3.LUT R8, R39, 0x80000000, R33, 0x48, !PT ;  /* 0x8000000027087812 */ /* 0x000fe400078e4821 */
[----:B------:R-:W-:-:S13]  /*cba0*/  ISETP.EQ.OR P0, PT, R10, RZ, !P0 ;  /* 0x000000ff0a00720c */ /* 0x000fda0004702670 */
[----:B------:R-:W-:Y:S01]  /*cbb0*/  @P0 LOP3.LUT R9, R8, 0x7ff00000, RZ, 0xfc, !PT ;  /* 0x7ff0000008090812 */ /* 0x000fe200078efcff */
[----:B------:R-:W-:Y:S01]  /*cbc0*/  @!P0 IMAD.MOV.U32 R12, RZ, RZ, RZ ;  /* 0x000000ffff0c8224 */ /* 0x000fe200078e00ff */
[----:B------:R-:W-:Y:S01]  /*cbd0*/  @!P0 MOV R13, R8 ;  /* 0x00000008000d8202 */ /* 0x000fe20000000f00 */
[----:B------:R-:W-:Y:S02]  /*cbe0*/  @P0 IMAD.MOV.U32 R12, RZ, RZ, RZ ;  /* 0x000000ffff0c0224 */ /* 0x000fe400078e00ff */
[----:B------:R-:W-:Y:S01]  /*cbf0*/  @P0 IMAD.MOV.U32 R13, RZ, RZ, R9 ;  /* 0x000000ffff0d0224 */ /* 0x000fe200078e0009 */
[----:B------:R-:W-:Y:S06]  /*cc00*/  BRA `(.L_x_295) ;  /* 0x00000000001c7947 */ /* 0x000fec0003800000 */
.L_x_297:
[----:B------:R-:W-:Y:S01]  /*cc10*/  LOP3.LUT R8, R33, 0x80000, RZ, 0xfc, !PT ;  /* 0x0008000021087812 */ /* 0x000fe200078efcff */
[----:B------:R-:W-:-:S03]  /*cc20*/  IMAD.MOV.U32 R12, RZ, RZ, R32 ;  /* 0x000000ffff0c7224 */ /* 0x000fc600078e0020 */
[----:B------:R-:W-:Y:S01]  /*cc30*/  MOV R13, R8 ;  /* 0x00000008000d7202 */ /* 0x000fe20000000f00 */
[----:B------:R-:W-:Y:S06]  /*cc40*/  BRA `(.L_x_295) ;  /* 0x00000000000c7947 */ /* 0x000fec0003800000 */
.L_x_296:
[----:B------:R-:W-:Y:S01]  /*cc50*/  LOP3.LUT R8, R39, 0x80000, RZ, 0xfc, !PT ;  /* 0x0008000027087812 */ /* 0x000fe200078efcff */
[----:B------:R-:W-:-:S04]  /*cc60*/  IMAD.MOV.U32 R12, RZ, RZ, R38 ;  /* 0x000000ffff0c7224 */ /* 0x000fc800078e0026 */
[----:B------:R-:W-:-:S07]  /*cc70*/  IMAD.MOV.U32 R13, RZ, RZ, R8 ;  /* 0x000000ffff0d7224 */ /* 0x000fce00078e0008 */
.L_x_295:
[----:B------:R-:W-:Y:S05]  /*cc80*/  BSYNC.RECONVERGENT B2 ;  /* 0x0000000000027941 */ /* 0x000fea0003800200 */
.L_x_293:
[----:B------:R-:W-:Y:S01]  /*cc90*/  IMAD.MOV.U32 R10, RZ, RZ, R7 ;  /* 0x000000ffff0a7224 */ /* 0x000fe200078e0007 */
[----:B------:R-:W-:Y:S01]  /*cca0*/  MOV R9, R13 ;  /* 0x0000000d00097202 */ /* 0x000fe20000000f00 */
[----:B------:R-:W-:Y:S02]  /*ccb0*/  IMAD.MOV.U32 R11, RZ, RZ, 0x0 ;  /* 0x00000000ff0b7424 */ /* 0x000fe400078e00ff */
[----:B------:R-:W-:Y:S02]  /*ccc0*/  IMAD.MOV.U32 R8, RZ, RZ, R12 ;  /* 0x000000ffff087224 */ /* 0x000fe400078e000c */
[----:B------:R-:W-:Y:S05]  /*ccd0*/  RET.REL.NODEC R10 `(_Z13normalizationPKdS0_Pdiiiii) ;  /* 0xffffff300ac87950 */ /* 0x000fea0003c3ffff */
        .type           $_Z13normalizationPKdS0_Pdiiiii$__internal_accurate_pow,@function
        .size           $_Z13normalizationPKdS0_Pdiiiii$__internal_accurate_pow,(.L_x_301 - $_Z13normalizationPKdS0_Pdiiiii$__internal_accurate_pow)
$_Z13normalizationPKdS0_Pdiiiii$__internal_accurate_pow:
[----:B------:R-:W-:Y:S01]  /*cce0*/  ISETP.GT.U32.AND P0, PT, R8, 0xfffff, PT ;  /* 0x000fffff0800780c */ /* 0x000fe20003f04070 */
[----:B------:R-:W-:Y:S01]  /*ccf0*/  IMAD.MOV.U32 R10, RZ, RZ, R9 ;  /* 0x000000ffff0a7224 */ /* 0x000fe200078e0009 */
[----:B------:R-:W-:Y:S01]  /*cd00*/  MOV R11, R8 ;  /* 0x00000008000b7202 */ /* 0x000fe20000000f00 */
[----:B------:R-:W-:Y:S01]  /*cd10*/  UMOV UR22, 0x7d2cafe2 ;  /* 0x7d2cafe200167882 */ /* 0x000fe20000000000 */
[----:B------:R-:W-:Y:S01]  /*cd20*/  UMOV UR23, 0x3eb0f5ff ;  /* 0x3eb0f5ff00177882 */ /* 0x000fe20000000000 */
[----:B------:R-:W-:Y:S01]  /*cd30*/  UMOV UR34, 0x3b39803f ;  /* 0x3b39803f00227882 */ /* 0x000fe20000000000 */
[----:B------:R-:W-:-:S07]  /*cd40*/  UMOV UR35, 0x3c7abc9e ;  /* 0x3c7abc9e00237882 */ /* 0x000fce0000000000 */
[----:B------:R-:W-:Y:S01]  /*cd50*/  @!P0 DMUL R12, R10, 1.80143985094819840000e+16 ;  /* 0x435000000a0c8828 */ /* 0x000fe20000000000 */
[----:B------:R-:W-:-:S09]  /*cd60*/  IMAD.MOV.U32 R10, RZ, RZ, R8 ;  /* 0x000000ffff0a7224 */ /* 0x000fd200078e0008 */
[----:B------:R-:W-:Y:S02]  /*cd70*/  @!P0 IMAD.MOV.U32 R10, RZ, RZ, R13 ;  /* 0x000000ffff0a8224 */ /* 0x000fe400078e000d */
[----:B------:R-:W-:-:S03]  /*cd80*/  @!P0 IMAD.MOV.U32 R9, RZ, RZ, R12 ;  /* 0x000000ffff098224 */ /* 0x000fc600078e000c */
[----:B------:R-:W-:Y:S02]  /*cd90*/  LOP3.LUT R10, R10, 0x800fffff, RZ, 0xc0, !PT ;  /* 0x800fffff0a0a7812 */ /* 0x000fe400078ec0ff */
[----:B------:R-:W-:Y:S02]  /*cda0*/  MOV R36, R9 ;  /* 0x0000000900247202 */ /* 0x000fe40000000f00 */
[----:B------:R-:W-:-:S04]  /*cdb0*/  LOP3.LUT R10, R10, 0x3ff00000, RZ, 0xfc, !PT ;  /* 0x3ff000000a0a7812 */ /* 0x000fc800078efcff */
[----:B------:R-:W-:Y:S01]  /*cdc0*/  ISETP.GE.U32.AND P2, PT, R10, 0x3ff6a09f, PT ;  /* 0x3ff6a09f0a00780c */ /* 0x000fe20003f46070 */
[----:B------:R-:W-:Y:S01]  /*cdd0*/  IMAD.MOV.U32 R37, RZ, RZ, R10 ;  /* 0x000000ffff257224 */ /* 0x000fe200078e000a */
[----:B------:R-:W-:-:S11]  /*cde0*/  MOV R10, RZ ;  /* 0x000000ff000a7202 */ /* 0x000fd60000000f00 */
[----:B------:R-:W-:-:S04]  /*cdf0*/  @P2 VIADD R9, R37, 0xfff00000 ;  /* 0xfff0000025092836 */ /* 0x000fc80000000000 */
[----:B------:R-:W-:Y:S01]  /*ce00*/  @P2 IMAD.MOV.U32 R37, RZ, RZ, R9 ;  /* 0x000000ffff252224 */ /* 0x000fe200078e0009 */
[----:B------:R-:W-:Y:S02]  /*ce10*/  SHF.R.U32.HI R9, RZ, 0x14, R8 ;  /* 0x00000014ff097819 */ /* 0x000fe40000011608 */
[----:B------:R-:W-:-:S03]  /*ce20*/  @!P0 LEA.HI R9, R13, 0xffffffca, RZ, 0xc ;  /* 0xffffffca0d098811 */ /* 0x000fc600078f60ff */
[C---:B------:R-:W-:Y:S02]  /*ce30*/  DADD R34, R36.reuse, 1 ;  /* 0x3ff0000024227429 */ /* 0x040fe40000000000 */
[----:B------:R-:W-:Y:S01]  /*ce40*/  DADD R36, R36, -1 ;  /* 0xbff0000024247429 */ /* 0x000fe20000000000 */
[C---:B------:R-:W-:Y:S02]  /*ce50*/  VIADD R8, R9.reuse, 0xfffffc01 ;  /* 0xfffffc0109087836 */ /* 0x040fe40000000000 */
[----:B------:R-:W-:Y:S01]  /*ce60*/  @P2 VIADD R8, R9, 0xfffffc02 ;  /* 0xfffffc0209082836 */ /* 0x000fe20000000000 */
[----:B------:R-:W0:Y:S01]  /*ce70*/  MUFU.RCP64H R11, R35 ;  /* 0x00000023000b7308 */ /* 0x000e220000001800 */
[----:B------:R-:W-:-:S03]  /*ce80*/  IMAD.MOV.U32 R9, RZ, RZ, 0x43300000 ;  /* 0x43300000ff097424 */ /* 0x000fc600078e00ff */
[----:B------:R-:W-:Y:S01]  /*ce90*/  LOP3.LUT R8, R8, 0x80000000, RZ, 0x3c, !PT ;  /* 0x8000000008087812 */ /* 0x000fe200078e3cff */
[----:B0-----:R-:W-:-:S08]  /*cea0*/  DFMA R34, -R34, R10, 1 ;  /* 0x3ff000002222742b */ /* 0x001fd0000000010a */
[----:B------:R-:W-:-:S08]  /*ceb0*/  DFMA R34, R34, R34, R34 ;  /* 0x000000222222722b */ /* 0x000fd00000000022 */
[----:B------:R-:W-:Y:S01]  /*cec0*/  DFMA R34, R10, R34, R10 ;  /* 0x000000220a22722b */ /* 0x000fe2000000000a */
[----:B------:R-:W-:Y:S02]  /*ced0*/  IMAD.MOV.U32 R10, RZ, RZ, 0x41ad3b5a ;  /* 0x41ad3b5aff0a7424 */ /* 0x000fe400078e00ff */
[----:B------:R-:W-:-:S05]  /*cee0*/  IMAD.MOV.U32 R11, RZ, RZ, 0x3ed0f5d2 ;  /* 0x3ed0f5d2ff0b7424 */ /* 0x000fca00078e00ff */
[----:B------:R-:W-:-:S08]  /*cef0*/  DMUL R38, R36, R34 ;  /* 0x0000002224267228 */ /* 0x000fd00000000000 */
[----:B------:R-:W-:-:S08]  /*cf00*/  DFMA R38, R36, R34, R38 ;  /* 0x000000222426722b */ /* 0x000fd00000000026 */
[----:B------:R-:W-:-:S08]  /*cf10*/  DMUL R40, R38, R38 ;  /* 0x0000002626287228 */ /* 0x000fd00000000000 */
[----:B------:R-:W-:Y:S01]  /*cf20*/  DFMA R10, R40, UR22, R10 ;  /* 0x00000016280a7c2b */ /* 0x000fe2000800000a */
[----:B------:R-:W-:Y:S01]  /*cf30*/  UMOV UR22, 0x75488a3f ;  /* 0x75488a3f00167882 */ /* 0x000fe20000000000 */
[----:B------:R-:W-:-:S06]  /*cf40*/  UMOV UR23, 0x3ef3b20a ;  /* 0x3ef3b20a00177882 */ /* 0x000fcc0000000000 */
[----:B------:R-:W-:Y:S01]  /*cf50*/  DFMA R32, R40, R10, UR22 ;  /* 0x0000001628207e2b */ /* 0x000fe2000800000a */
[----:B------:R-:W-:Y:S01]  /*cf60*/  UMOV UR22, 0xe4faecd5 ;  /* 0xe4faecd500167882 */ /* 0x000fe20000000000 */
[----:B------:R-:W-:Y:S01]  /*cf70*/  UMOV UR23, 0x3f1745cd ;  /* 0x3f1745cd00177882 */ /* 0x000fe20000000000 */
[----:B------:R-:W-:-:S05]  /*cf80*/  DADD R10, R36, -R38 ;  /* 0x00000000240a7229 */ /* 0x000fca0000000826 */
[----:B------:R-:W-:Y:S01]  /*cf90*/  DFMA R32, R40, R32, UR22 ;  /* 0x0000001628207e2b */ /* 0x000fe20008000020 */
[----:B------:R-:W-:Y:S01]  /*cfa0*/  UMOV UR22, 0x258a578b ;  /* 0x258a578b00167882 */ /* 0x000fe20000000000 */
[----:B------:R-:W-:Y:S01]  /*cfb0*/  UMOV UR23, 0x3f3c71c7 ;  /* 0x3f3c71c700177882 */ /* 0x000fe20000000000 */
[----:B------:R-:W-:-:S05]  /*cfc0*/  DADD R10, R10, R10 ;  /* 0x000000000a0a7229 */ /* 0x000fca000000000a */
[----:B------:R-:W-:Y:S01]  /*cfd0*/  DFMA R32, R40, R32, UR22 ;  /* 0x0000001628207e2b */ /* 0x000fe20008000020 */
[----:B------:R-:W-:Y:S01]  /*cfe0*/  UMOV UR22, 0x9242b910 ;  /* 0x9242b91000167882 */ /* 0x000fe20000000000 */
[----:B------:R-:W-:Y:S01]  /*cff0*/  UMOV UR23, 0x3f624924 ;  /* 0x3f62492400177882 */ /* 0x000fe20000000000 */
[----:B------:R-:W-:-:S05]  /*d000*/  DFMA R10, R36, -R38, R10 ;  /* 0x80000026240a722b */ /* 0x000fca000000000a */
[----:B------:R-:W-:Y:S01]  /*d010*/  DFMA R32, R40, R32, UR22 ;  /* 0x0000001628207e2b */ /* 0x000fe20008000020 */
[----:B------:R-:W-:Y:S01]  /*d020*/  UMOV UR22, 0x99999dfb ;  /* 0x99999dfb00167882 */ /* 0x000fe20000000000 */
[----:B------:R-:W-:Y:S01]  /*d030*/  UMOV UR23, 0x3f899999 ;  /* 0x3f89999900177882 */ /* 0x000fe20000000000 */
[----:B------:R-:W-:-:S05]  /*d040*/  DMUL R10, R34, R10 ;  /* 0x0000000a220a7228 */ /* 0x000fca0000000000 */
[----:B------:R-:W-:Y:S01]  /*d050*/  DFMA R32, R40, R32, UR22 ;  /* 0x0000001628207e2b */ /* 0x000fe20008000020 */
[----:B------:R-:W-:Y:S01]  /*d060*/  UMOV UR22, 0x55555555 ;  /* 0x5555555500167882 */ /* 0x000fe20000000000 */
[----:B------:R-:W-:-:S03]  /*d070*/  UMOV UR23, 0x3fb55555 ;  /* 0x3fb5555500177882 */ /* 0x000fc60000000000 */
[----:B------:R-:W-:Y:S01]  /*d080*/  VIADD R43, R11, 0x100000 ;  /* 0x001000000b2b7836 */ /* 0x000fe20000000000 */
[----:B------:R-:W-:Y:S02]  /*d090*/  MOV R42, R10 ;  /* 0x0000000a002a7202 */ /* 0x000fe40000000f00 */
[----:B------:R-:W-:-:S08]  /*d0a0*/  DFMA R36, R40, R32, UR22 ;  /* 0x0000001628247e2b */ /* 0x000fd00008000020 */
[----:B------:R-:W-:Y:S01]  /*d0b0*/  DADD R34, -R36, UR22 ;  /* 0x0000001624227e29 */ /* 0x000fe20008000100 */
[----:B------:R-:W-:Y:S01]  /*d0c0*/  UMOV UR22, 0xb9e7b0 ;  /* 0x00b9e7b000167882 */ /* 0x000fe20000000000 */
[----:B------:R-:W-:-:S06]  /*d0d0*/  UMOV UR23, 0x3c46a4cb ;  /* 0x3c46a4cb00177882 */ /* 0x000fcc0000000000 */
[----:B------:R-:W-:Y:S02]  /*d0e0*/  DFMA R34, R40, R32, R34 ;  /* 0x000000202822722b */ /* 0x000fe40000000022 */
[----:B------:R-:W-:-:S06]  /*d0f0*/  DMUL R32, R38, R38 ;  /* 0x0000002626207228 */ /* 0x000fcc0000000000 */
[----:B------:R-:W-:Y:S01]  /*d100*/  DADD R34, R34, -UR22 ;  /* 0x8000001622227e29 */ /* 0x000fe20008000000 */
[----:B------:R-:W-:Y:S01]  /*d110*/  UMOV UR22, 0x80000000 ;  /* 0x8000000000167882 */ /* 0x000fe20000000000 */
[C---:B------:R-:W-:Y:S01]  /*d120*/  DFMA R12, R38.reuse, R38, -R32 ;  /* 0x00000026260c722b */ /* 0x040fe20000000820 */
[----:B------:R-:W-:Y:S01]  /*d130*/  UMOV UR23, 0x43300000 ;  /* 0x4330000000177882 */ /* 0x000fe20000000000 */
[----:B------:R-:W-:-:S06]  /*d140*/  DMUL R40, R38, R32 ;  /* 0x0000002026287228 */ /* 0x000fcc0000000000 */
[C---:B------:R-:W-:Y:S02]  /*d150*/  DFMA R42, R38.reuse, R42, R12 ;  /* 0x0000002a262a722b */ /* 0x040fe4000000000c */
[----:B------:R-:W-:-:S08]  /*d160*/  DFMA R12, R38, R32, -R40 ;  /* 0x00000020260c722b */ /* 0x000fd00000000828 */
[----:B------:R-:W-:Y:S02]  /*d170*/  DFMA R12, R10, R32, R12 ;  /* 0x000000200a0c722b */ /* 0x000fe4000000000c */
[----:B------:R-:W-:-:S06]  /*d180*/  DADD R32, R36, R34 ;  /* 0x0000000024207229 */ /* 0x000fcc0000000022 */
[----:B------:R-:W-:Y:S02]  /*d190*/  DFMA R12, R38, R42, R12 ;  /* 0x0000002a260c722b */ /* 0x000fe4000000000c */
[----:B------:R-:W-:Y:S02]  /*d1a0*/  DADD R42, R36, -R32 ;  /* 0x00000000242a7229 */ /* 0x000fe40000000820 */
[----:B------:R-:W-:-:S06]  /*d1b0*/  DMUL R36, R32, R40 ;  /* 0x0000002820247228 */ /* 0x000fcc0000000000 */
[----:B------:R-:W-:Y:S02]  /*d1c0*/  DADD R42, R34, R42 ;  /* 0x00000000222a7229 */ /* 0x000fe4000000002a */
[----:B------:R-:W-:-:S08]  /*d1d0*/  DFMA R34, R32, R40, -R36 ;  /* 0x000000282022722b */ /* 0x000fd00000000824 */
[----:B------:R-:W-:-:S08]  /*d1e0*/  DFMA R12, R32, R12, R34 ;  /* 0x0000000c200c722b */ /* 0x000fd00000000022 */
[----:B------:R-:W-:-:S08]  /*d1f0*/  DFMA R42, R42, R40, R12 ;  /* 0x000000282a2a722b */ /* 0x000fd0000000000c */
[----:B------:R-:W-:-:S08]  /*d200*/  DADD R32, R36, R42 ;  /* 0x0000000024207229 */ /* 0x000fd0000000002a */
[--C-:B------:R-:W-:Y:S02]  /*d210*/  DADD R12, R38, R32.reuse ;  /* 0x00000000260c7229 */ /* 0x100fe40000000020 */
[----:B------:R-:W-:-:S06]  /*d220*/  DADD R36, R36, -R32 ;  /* 0x0000000024247229 */ /* 0x000fcc0000000820 */
[----:B------:R-:W-:Y:S02]  /*d230*/  DADD R38, R38, -R12 ;  /* 0x0000000026267229 */ /* 0x000fe4000000080c */
[----:B------:R-:W-:-:S06]  /*d240*/  DADD R36, R42, R36 ;  /* 0x000000002a247229 */ /* 0x000fcc0000000024 */
[----:B------:R-:W-:Y:S02]  /*d250*/  DADD R38, R32, R38 ;  /* 0x0000000020267229 */ /* 0x000fe40000000026 */
[----:B------:R-:W-:Y:S01]  /*d260*/  DADD R32, R8, -UR22 ;  /* 0x8000001608207e29 */ /* 0x000fe20008000000 */
[----:B------:R-:W-:Y:S01]  /*d270*/  UMOV UR22, 0xfefa39ef ;  /* 0xfefa39ef00167882 */ /* 0x000fe20000000000 */
[----:B------:R-:W-:-:S04]  /*d280*/  UMOV UR23, 0x3fe62e42 ;  /* 0x3fe62e4200177882 */ /* 0x000fc80000000000 */
[----:B------:R-:W-:-:S08]  /*d290*/  DADD R36, R36, R38 ;  /* 0x0000000024247229 */ /* 0x000fd00000000026 */
[----:B------:R-:W-:-:S08]  /*d2a0*/  DADD R10, R10, R36 ;  /* 0x000000000a0a7229 */ /* 0x000fd00000000024 */
[----:B------:R-:W-:-:S08]  /*d2b0*/  DADD R34, R12, R10 ;  /* 0x000000000c227229 */ /* 0x000fd0000000000a */
[--C-:B------:R-:W-:Y:S02]  /*d2c0*/  DFMA R8, R32, UR22, R34.reuse ;  /* 0x0000001620087c2b */ /* 0x100fe40008000022 */
[----:B------:R-:W-:-:S06]  /*d2d0*/  DADD R36, R12, -R34 ;  /* 0x000000000c247229 */ /* 0x000fcc0000000822 */
[----:B------:R-:W-:Y:S02]  /*d2e0*/  DFMA R12, R32, -UR22, R8 ;  /* 0x80000016200c7c2b */ /* 0x000fe40008000008 */
[----:B------:R-:W-:-:S06]  /*d2f0*/  DADD R36, R10, R36 ;  /* 0x000000000a247229 */ /* 0x000fcc0000000024 */
[----:B------:R-:W-:-:S08]  /*d300*/  DADD R12, -R34, R12 ;  /* 0x00000000220c7229 */ /* 0x000fd0000000010c */
[----:B------:R-:W-:-:S08]  /*d310*/  DADD R12, R36, -R12 ;  /* 0x00000000240c7229 */ /* 0x000fd0000000080c */
[----:B------:R-:W-:-:S08]  /*d320*/  DFMA R12, R32, UR34, R12 ;  /* 0x00000022200c7c2b */ /* 0x000fd0000800000c */
[----:B------:R-:W-:-:S08]  /*d330*/  DADD R10, R8, R12 ;  /* 0x00000000080a7229 */ /* 0x000fd0000000000c */
[----:B------:R-:W-:Y:S02]  /*d340*/  DADD R8, R8, -R10 ;  /* 0x0000000008087229 */ /* 0x000fe4000000080a */
[----:B------:R-:W-:-:S06]  /*d350*/  DMUL R32, R10, 0.5 ;  /* 0x3fe000000a207828 */ /* 0x000fcc0000000000 */
[----:B------:R-:W-:Y:S02]  /*d360*/  DADD R12, R12, R8 ;  /* 0x000000000c0c7229 */ /* 0x000fe40000000008 */
[----:B------:R-:W-:Y:S01]  /*d370*/  DFMA R10, R10, 0.5, -R32 ;  /* 0x3fe000000a0a782b */ /* 0x000fe20000000820 */
[----:B------:R-:W-:Y:S01]  /*d380*/  MOV R8, 0x652b82fe ;  /* 0x652b82fe00087802 */ /* 0x000fe20000000f00 */
[----:B------:R-:W-:-:S06]  /*d390*/  IMAD.MOV.U32 R9, RZ, RZ, 0x3ff71547 ;  /* 0x3ff71547ff097424 */ /* 0x000fcc00078e00ff */
[----:B------:R-:W-:-:S08]  /*d3a0*/  DFMA R12, R12, 0.5, R10 ;  /* 0x3fe000000c0c782b */ /* 0x000fd0000000000a */
[----:B------:R-:W-:-:S08]  /*d3b0*/  DADD R34, R32, R12 ;  /* 0x0000000020227229 */ /* 0x000fd0000000000c */
[----:B------:R-:W-:Y:S02]  /*d3c0*/  DFMA R8, R34, R8, 6.75539944105574400000e+15 ;  /* 0x433800002208742b */ /* 0x000fe40000000008 */
[----:B------:R-:W-:Y:S01]  /*d3d0*/  FSETP.GEU.AND P0, PT, |R35|, 4.1917929649353027344, PT ;  /* 0x4086232b2300780b */ /* 0x000fe20003f0e200 */
[----:B------:R-:W-:-:S05]  /*d3e0*/  DADD R32, R32, -R34 ;  /* 0x0000000020207229 */ /* 0x000fca0000000822 */
[----:B------:R-:W-:-:S03]  /*d3f0*/  DADD R10, R8, -6.75539944105574400000e+15 ;  /* 0xc3380000080a7429 */ /* 0x000fc60000000000 */
[----:B------:R-:W-:-:S05]  /*d400*/  DADD R12, R12, R32 ;  /* 0x000000000c0c7229 */ /* 0x000fca0000000020 */
[----:B------:R-:W-:Y:S01]  /*d410*/  DFMA R36, R10, -UR22, R34 ;  /* 0x800000160a247c2b */ /* 0x000fe20008000022 */
[----:B------:R-:W-:Y:S01]  /*d420*/  UMOV UR22, 0x3b39803f ;  /* 0x3b39803f00167882 */ /* 0x000fe20000000000 */
[----:B------:R-:W-:-:S06]  /*d430*/  UMOV UR23, 0x3c7abc9e ;  /* 0x3c7abc9e00177882 */ /* 0x000fcc0000000000 */
[----:B------:R-:W-:Y:S01]  /*d440*/  DFMA R36, R10, -UR22, R36 ;  /* 0x800000160a247c2b */ /* 0x000fe20008000024 */
[----:B------:R-:W-:Y:S01]  /*d450*/  UMOV UR22, 0x69ce2bdf ;  /* 0x69ce2bdf00167882 */ /* 0x000fe20000000000 */
[----:B------:R-:W-:Y:S01]  /*d460*/  IMAD.MOV.U32 R10, RZ, RZ, -0x35dec16 ;  /* 0xfca213eaff0a7424 */ /* 0x000fe200078e00ff */
[----:B------:R-:W-:Y:S01]  /*d470*/  UMOV UR23, 0x3e5ade15 ;  /* 0x3e5ade1500177882 */ /* 0x000fe20000000000 */
[----:B------:R-:W-:-:S06]  /*d480*/  IMAD.MOV.U32 R11, RZ, RZ, 0x3e928af3 ;  /* 0x3e928af3ff0b7424 */ /* 0x000fcc00078e00ff */
[----:B------:R-:W-:Y:S01]  /*d490*/  DFMA R10, R36, UR22, R10 ;  /* 0x00000016240a7c2b */ /* 0x000fe2000800000a */
[----:B------:R-:W-:Y:S01]  /*d4a0*/  UMOV UR22, 0x62401315 ;  /* 0x6240131500167882 */ /* 0x000fe20000000000 */
[----:B------:R-:W-:-:S06]  /*d4b0*/  UMOV UR23, 0x3ec71dee ;  /* 0x3ec71dee00177882 */ /* 0x000fcc0000000000 */
[----:B------:R-:W-:Y:S01]  /*d4c0*/  DFMA R10, R36, R10, UR22 ;  /* 0x00000016240a7e2b */ /* 0x000fe2000800000a */
        /* <DEDUP_REMOVED lines=20> */
[----:B------:R-:W-:-:S08]  /*d610*/  DFMA R10, R36, R10, UR22 ;  /* 0x00000016240a7e2b */ /* 0x000fd0000800000a */
[----:B------:R-:W-:-:S08]  /*d620*/  DFMA R10, R36, R10, 1 ;  /* 0x3ff00000240a742b */ /* 0x000fd0000000000a */
[----:B------:R-:W-:-:S10]  /*d630*/  DFMA R10, R36, R10, 1 ;  /* 0x3ff00000240a742b */ /* 0x000fd4000000000a */
[----:B------:R-:W-:Y:S01]  /*d640*/  LEA R33, R8, R11, 0x14 ;  /* 0x0000000b08217211 */ /* 0x000fe200078ea0ff */
[----:B------:R-:W-:Y:S01]  /*d650*/  IMAD.MOV.U32 R32, RZ, RZ, R10 ;  /* 0x000000ffff207224 */ /* 0x000fe200078e000a */
[----:B------:R-:W-:Y:S06]  /*d660*/  @!P0 BRA `(.L_x_298) ;  /* 0x0000000000308947 */ /* 0x000fec0003800000 */
[----:B------:R-:W-:Y:S01]  /*d670*/  FSETP.GEU.AND P2, PT, |R35|, 4.2275390625, PT ;  /* 0x408748002300780b */ /* 0x000fe20003f4e200 */
[C---:B------:R-:W-:Y:S02]  /*d680*/  DADD R32, R34.reuse, +INF ;  /* 0x7ff0000022207429 */ /* 0x040fe40000000000 */
[----:B------:R-:W-:-:S08]  /*d690*/  DSETP.GEU.AND P0, PT, R34, RZ, PT ;  /* 0x000000ff2200722a */ /* 0x000fd00003f0e000 */
[----:B------:R-:W-:Y:S02]  /*d6a0*/  FSEL R32, R32, RZ, P0 ;  /* 0x000000ff20207208 */ /* 0x000fe40000000000 */
[----:B------:R-:W-:Y:S02]  /*d6b0*/  @!P2 LEA.HI R9, R8, R8, RZ, 0x1 ;  /* 0x000000080809a211 */ /* 0x000fe400078f08ff */
[----:B------:R-:W-:Y:S02]  /*d6c0*/  FSEL R33, R33, RZ, P0 ;  /* 0x000000ff21217208 */ /* 0x000fe40000000000 */
[----:B------:R-:W-:-:S05]  /*d6d0*/  @!P2 SHF.R.S32.HI R9, RZ, 0x1, R9 ;  /* 0x00000001ff09a819 */ /* 0x000fca0000011409 */
[----:B------:R-:W-:Y:S02]  /*d6e0*/  @!P2 IMAD.IADD R8, R8, 0x1, -R9 ;  /* 0x000000010808a824 */ /* 0x000fe400078e0a09 */
[----:B------:R-:W-:-:S03]  /*d6f0*/  @!P2 IMAD R11, R9, 0x100000, R11 ;  /* 0x00100000090ba824 */ /* 0x000fc600078e020b */
[----:B------:R-:W-:Y:S02]  /*d700*/  @!P2 LEA R9, R8, 0x3ff00000, 0x14 ;  /* 0x3ff000000809a811 */ /* 0x000fe400078ea0ff */
[----:B------:R-:W-:-:S06]  /*d710*/  @!P2 MOV R8, RZ ;  /* 0x000000ff0008a202 */ /* 0x000fcc0000000f00 */
[----:B------:R-:W-:-:S11]  /*d720*/  @!P2 DMUL R32, R10, R8 ;  /* 0x000000080a20a228 */ /* 0x000fd60000000000 */
.L_x_298:
[----:B------:R-:W-:Y:S01]  /*d730*/  DFMA R12, R12, R32, R32 ;  /* 0x000000200c0c722b */ /* 0x000fe20000000020 */
[----:B------:R-:W-:Y:S01]  /*d740*/  IMAD.MOV.U32 R10, RZ, RZ, R7 ;  /* 0x000000ffff0a7224 */ /* 0x000fe200078e0007 */
[----:B------:R-:W-:Y:S01]  /*d750*/  DSETP.NEU.AND P0, PT, |R32|, +INF , PT ;  /* 0x7ff000002000742a */ /* 0x000fe20003f0d200 */
[----:B------:R-:W-:-:S07]  /*d760*/  IMAD.MOV.U32 R11, RZ, RZ, 0x0 ;  /* 0x00000000ff0b7424 */ /* 0x000fce00078e00ff */
[----:B------:R-:W-:Y:S02]  /*d770*/  FSEL R8, R32, R12, !P0 ;  /* 0x0000000c20087208 */ /* 0x000fe40004000000 */
[----:B------:R-:W-:Y:S01]  /*d780*/  FSEL R9, R33, R13, !P0 ;  /* 0x0000000d21097208 */ /* 0x000fe20004000000 */
[----:B------:R-:W-:Y:S06]  /*d790*/  RET.REL.NODEC R10 `(_Z13normalizationPKdS0_Pdiiiii) ;  /* 0xffffff280a187950 */ /* 0x000fec0003c3ffff */
.L_x_299:
[----:B------:R-:W-:-:S00]  /*d7a0*/  BRA `(.L_x_299) ;  /* 0xfffffffc00fc7947 */ /* 0x000fc0000383ffff */
[----:B------:R-:W-:-:S00]  /*d7b0*/  NOP ;  /* 0x0000000000007918 */ /* 0x000fc00000000000 */
        /* <DEDUP_REMOVED lines=12> */
.L_x_301:


//--------------------- .nv.shared.reserved.0     --------------------------
	.section	.nv.shared.reserved.0,"aw",@nobits
	.weak		__nv_reservedSMEM_offset_0_alias
	.size		__nv_reservedSMEM_offset_0_alias, 0, 64
	.other		__nv_reservedSMEM_offset_0_alias,@"STO_CUDA_RESERVED_SHARED STV_DEFAULT"
__nv_reservedSMEM_offset_0_alias:
	.zero		0
	.zero		64


//--------------------- .nv.constant0._Z13normalizationPKdS0_Pdiiiii --------------------------
	.section	.nv.constant0._Z13normalizationPKdS0_Pdiiiii,"a",@progbits
	.sectionflags	@""
	.align	4
.nv.constant0._Z13normalizationPKdS0_Pdiiiii:
	.zero		940


//--------------------- SYMBOLS --------------------------

	.type		.nv.reservedSmem.offset0,@object
	.size		.nv.reservedSmem.offset0,0x4
